	.target	sm_90a

	.elftype	@"ET_EXEC"


//--------------------- .note.nv.tkinfo           --------------------------
	.section	.note.nv.tkinfo,"",@"SHT_NOTE"
	.sectionflags	@"SHF_NOTE_NV_TKINFO"
	.tkinfo
        /*0018*/ 	.word	0x00000002
        /*0030*/ 	.string	""
        /*0030*/ 	.string	"ptxas"
        /*0030*/ 	.string	"Cuda compilation tools, release 13.0, V13.0.88"
        /*0030*/ 	.string	"Build cuda_13.0.r13.0/compiler.36424714_0"
        /*0030*/ 	.string	"-arch sm_90a -m 64 "



//--------------------- .note.nv.cuinfo           --------------------------
	.section	.note.nv.cuinfo,"",@"SHT_NOTE"
	.sectionflags	@"SHF_NOTE_NV_CUINFO"
        /*0018*/ 	.short	0x0002
        /*001a*/ 	.short	0x005a
        /*001c*/ 	.short	0x0082
	.zero		2


//--------------------- .nv.info                  --------------------------
	.section	.nv.info,"",@"SHT_CUDA_INFO"
	.align	4


	//----- nvinfo : EIATTR_REGCOUNT
	.align		4
        /*0000*/ 	.byte	0x04, 0x2f
        /*0002*/ 	.short	(.L_12 - .L_11)
	.align		4
.L_11:
        /*0004*/ 	.word	index@(_ZN7cutlass13device_kernelINS_4gemm6kernel13GemmUniversalIN4cute5tupleIJiiiiEEENS1_10collective13CollectiveMmaINS1_37MainloopSm90TmaGmmaWarpSpecializedFP8ILi5ENS5_IJNS4_1CILi2EEESB_NSA_ILi1EEEEEENS1_35KernelTmaWarpSpecializedCooperativeEEENS5_IJNSA_ILi128EEENSA_ILi64EEENSA_ILi32EEEEEENS_12float_e4m3_tENS5_IJlSC_lEEESK_SL_NS4_8TiledMMAINS4_8MMA_AtomIJNS4_4SM904GMMA30MMA_64x64x32_F32E4M3E4M3_SS_TNILNSP_7ScaleInE1ELSR_1EEEEEENS4_6LayoutINS5_IJSB_SC_SC_EEENS5_IJSC_NSA_ILi0EEESW_EEEEENS5_IJNS4_10UnderscoreESZ_SZ_EEEEENS4_23SM90_TMA_LOAD_MULTICASTENS4_14ComposedLayoutINS4_7SwizzleILi1ELi4ELi3EEENS4_18smem_ptr_flag_bitsILi8EEENSU_INS5_IJNSA_ILi8EEESI_EEENS5_IJSI_SC_EEEEEEEvNS4_8identityES12_S1C_vS1D_EENS_8epilogue10collective6detail29Sm90TmaWarpSpecializedAdapterINS1G_15DefaultEpilogueISK_SL_SL_NS1F_6thread17LinearCombinationISK_Li1EffLNS1K_9ScaleType4KindE0ELNS_15FloatRoundStyleE2ESK_EENS1_15EpilogueDefaultEEEEEvvEEEEvNT_6ParamsE)
        /*0008*/ 	.word	0x000000a8


	//----- nvinfo : EIATTR_FRAME_SIZE
	.align		4
.L_12:
        /*000c*/ 	.byte	0x04, 0x11
        /*000e*/ 	.short	(.L_14 - .L_13)
	.align		4
.L_13:
        /*0010*/ 	.word	index@(_ZN7cutlass13device_kernelINS_4gemm6kernel13GemmUniversalIN4cute5tupleIJiiiiEEENS1_10collective13CollectiveMmaINS1_37MainloopSm90TmaGmmaWarpSpecializedFP8ILi5ENS5_IJNS4_1CILi2EEESB_NSA_ILi1EEEEEENS1_35KernelTmaWarpSpecializedCooperativeEEENS5_IJNSA_ILi128EEENSA_ILi64EEENSA_ILi32EEEEEENS_12float_e4m3_tENS5_IJlSC_lEEESK_SL_NS4_8TiledMMAINS4_8MMA_AtomIJNS4_4SM904GMMA30MMA_64x64x32_F32E4M3E4M3_SS_TNILNSP_7ScaleInE1ELSR_1EEEEEENS4_6LayoutINS5_IJSB_SC_SC_EEENS5_IJSC_NSA_ILi0EEESW_EEEEENS5_IJNS4_10UnderscoreESZ_SZ_EEEEENS4_23SM90_TMA_LOAD_MULTICASTENS4_14ComposedLayoutINS4_7SwizzleILi1ELi4ELi3EEENS4_18smem_ptr_flag_bitsILi8EEENSU_INS5_IJNSA_ILi8EEESI_EEENS5_IJSI_SC_EEEEEEEvNS4_8identityES12_S1C_vS1D_EENS_8epilogue10collective6detail29Sm90TmaWarpSpecializedAdapterINS1G_15DefaultEpilogueISK_SL_SL_NS1F_6thread17LinearCombinationISK_Li1EffLNS1K_9ScaleType4KindE0ELNS_15FloatRoundStyleE2ESK_EENS1_15EpilogueDefaultEEEEEvvEEEEvNT_6ParamsE)
        /*0014*/ 	.word	0x00000000


	//----- nvinfo : EIATTR_MIN_STACK_SIZE
	.align		4
.L_14:
        /*0018*/ 	.byte	0x04, 0x12
        /*001a*/ 	.short	(.L_16 - .L_15)
	.align		4
.L_15:
        /*001c*/ 	.word	index@(_ZN7cutlass13device_kernelINS_4gemm6kernel13GemmUniversalIN4cute5tupleIJiiiiEEENS1_10collective13CollectiveMmaINS1_37MainloopSm90TmaGmmaWarpSpecializedFP8ILi5ENS5_IJNS4_1CILi2EEESB_NSA_ILi1EEEEEENS1_35KernelTmaWarpSpecializedCooperativeEEENS5_IJNSA_ILi128EEENSA_ILi64EEENSA_ILi32EEEEEENS_12float_e4m3_tENS5_IJlSC_lEEESK_SL_NS4_8TiledMMAINS4_8MMA_AtomIJNS4_4SM904GMMA30MMA_64x64x32_F32E4M3E4M3_SS_TNILNSP_7ScaleInE1ELSR_1EEEEEENS4_6LayoutINS5_IJSB_SC_SC_EEENS5_IJSC_NSA_ILi0EEESW_EEEEENS5_IJNS4_10UnderscoreESZ_SZ_EEEEENS4_23SM90_TMA_LOAD_MULTICASTENS4_14ComposedLayoutINS4_7SwizzleILi1ELi4ELi3EEENS4_18smem_ptr_flag_bitsILi8EEENSU_INS5_IJNSA_ILi8EEESI_EEENS5_IJSI_SC_EEEEEEEvNS4_8identityES12_S1C_vS1D_EENS_8epilogue10collective6detail29Sm90TmaWarpSpecializedAdapterINS1G_15DefaultEpilogueISK_SL_SL_NS1F_6thread17LinearCombinationISK_Li1EffLNS1K_9ScaleType4KindE0ELNS_15FloatRoundStyleE2ESK_EENS1_15EpilogueDefaultEEEEEvvEEEEvNT_6ParamsE)
        /*0020*/ 	.word	0x00000000
.L_16:


//--------------------- .nv.compat                --------------------------
	.section	.nv.compat,"",@"SHT_CUDA_COMPAT_INFO"
	.align	4
        /*0000*/ 	.byte	0x02, 0x09, 0x01, 0x00, 0x02, 0x02, 0x04, 0x00, 0x02, 0x05, 0x05, 0x00, 0x03, 0x07, 0x01, 0x01
        /*0010*/ 	.byte	0x02, 0x03, 0x01, 0x00, 0x02, 0x06, 0x01, 0x00, 0x04, 0x0b, 0x08, 0x00, 0x00, 0x00, 0x00, 0x00
        /*0020*/ 	.byte	0x00, 0x00, 0x00, 0x00


//--------------------- .nv.info._ZN7cutlass13device_kernelINS_4gemm6kernel13GemmUniversalIN4cute5tupleIJiiiiEEENS1_10collective13CollectiveMmaINS1_37MainloopSm90TmaGmmaWarpSpecializedFP8ILi5ENS5_IJNS4_1CILi2EEESB_NSA_ILi1EEEEEENS1_35KernelTmaWarpSpecializedCooperativeEEENS5_IJNSA_ILi128EEENSA_ILi64EEENSA_ILi32EEEEEENS_12float_e4m3_tENS5_IJlSC_lEEESK_SL_NS4_8TiledMMAINS4_8MMA_AtomIJNS4_4SM904GMMA30MMA_64x64x32_F32E4M3E4M3_SS_TNILNSP_7ScaleInE1ELSR_1EEEEEENS4_6LayoutINS5_IJSB_SC_SC_EEENS5_IJSC_NSA_ILi0EEESW_EEEEENS5_IJNS4_10UnderscoreESZ_SZ_EEEEENS4_23SM90_TMA_LOAD_MULTICASTENS4_14ComposedLayoutINS4_7SwizzleILi1ELi4ELi3EEENS4_18smem_ptr_flag_bitsILi8EEENSU_INS5_IJNSA_ILi8EEESI_EEENS5_IJSI_SC_EEEEEEEvNS4_8identityES12_S1C_vS1D_EENS_8epilogue10collective6detail29Sm90TmaWarpSpecializedAdapterINS1G_15DefaultEpilogueISK_SL_SL_NS1F_6thread17LinearCombinationISK_Li1EffLNS1K_9ScaleType4KindE0ELNS_15FloatRoundStyleE2ESK_EENS1_15EpilogueDefaultEEEEEvvEEEEvNT_6ParamsE --------------------------
	.section	.nv.info._ZN7cutlass13device_kernelINS_4gemm6kernel13GemmUniversalIN4cute5tupleIJiiiiEEENS1_10collective13CollectiveMmaINS1_37MainloopSm90TmaGmmaWarpSpecializedFP8ILi5ENS5_IJNS4_1CILi2EEESB_NSA_ILi1EEEEEENS1_35KernelTmaWarpSpecializedCooperativeEEENS5_IJNSA_ILi128EEENSA_ILi64EEENSA_ILi32EEEEEENS_12float_e4m3_tENS5_IJlSC_lEEESK_SL_NS4_8TiledMMAINS4_8MMA_AtomIJNS4_4SM904GMMA30MMA_64x64x32_F32E4M3E4M3_SS_TNILNSP_7ScaleInE1ELSR_1EEEEEENS4_6LayoutINS5_IJSB_SC_SC_EEENS5_IJSC_NSA_ILi0EEESW_EEEEENS5_IJNS4_10UnderscoreESZ_SZ_EEEEENS4_23SM90_TMA_LOAD_MULTICASTENS4_14ComposedLayoutINS4_7SwizzleILi1ELi4ELi3EEENS4_18smem_ptr_flag_bitsILi8EEENSU_INS5_IJNSA_ILi8EEESI_EEENS5_IJSI_SC_EEEEEEEvNS4_8identityES12_S1C_vS1D_EENS_8epilogue10collective6detail29Sm90TmaWarpSpecializedAdapterINS1G_15DefaultEpilogueISK_SL_SL_NS1F_6thread17LinearCombinationISK_Li1EffLNS1K_9ScaleType4KindE0ELNS_15FloatRoundStyleE2ESK_EENS1_15EpilogueDefaultEEEEEvvEEEEvNT_6ParamsE,"",@"SHT_CUDA_INFO"
	.sectionflags	@""
	.align	4


	//----- nvinfo : EIATTR_CUDA_API_VERSION
	.align		4
        /*0000*/ 	.byte	0x04, 0x37
        /*0002*/ 	.short	(.L_18 - .L_17)
.L_17:
        /*0004*/ 	.word	0x00000082


	//----- nvinfo : EIATTR_KPARAM_INFO
	.align		4
.L_18:
        /*0008*/ 	.byte	0x04, 0x17
        /*000a*/ 	.short	(.L_20 - .L_19)
.L_19:
        /*000c*/ 	.word	0x00000000
        /*0010*/ 	.short	0x0000
        /*0012*/ 	.short	0x0070
        /*0014*/ 	.byte	0x00, 0xf0, 0x01, 0x10


	//----- nvinfo : EIATTR_SPARSE_MMA_MASK
	.align		4
.L_20:
        /*0018*/ 	.byte	0x03, 0x50
        /*001a*/ 	.short	0x0000


	//----- nvinfo : EIATTR_MAXREG_COUNT
	.align		4
        /*001c*/ 	.byte	0x03, 0x1b
        /*001e*/ 	.short	0x00a8


	//----- nvinfo : EIATTR_NUM_BARRIERS
	.align		4
        /*0020*/ 	.byte	0x02, 0x4c
        /*0022*/ 	.byte	0x01
	.zero		1


	//----- nvinfo : EIATTR_MERCURY_ISA_VERSION
	.align		4
        /*0024*/ 	.byte	0x03, 0x5f
        /*0026*/ 	.short	0x0101


	//----- nvinfo : EIATTR_INT_WARP_WIDE_INSTR_OFFSETS
	.align		4
        /*0028*/ 	.byte	0x04, 0x31
        /*002a*/ 	.short	(.L_22 - .L_21)


	//   ....[0]....
.L_21:
        /*002c*/ 	.word	0x00000490


	//   ....[1]....
        /*0030*/ 	.word	0x000005c0


	//   ....[2]....
        /*0034*/ 	.word	0x000006a0


	//----- nvinfo : EIATTR_COOP_GROUP_MASK_REGIDS
	.align		4
.L_22:
        /*0038*/ 	.byte	0x04, 0x29
        /*003a*/ 	.short	(.L_24 - .L_23)


	//   ....[0]....
.L_23:
        /*003c*/ 	.word	0xffffffff


	//   ....[1]....
        /*0040*/ 	.word	0xffffffff


	//   ....[2]....
        /*0044*/ 	.word	0xffffffff


	//   ....[3]....
        /*0048*/ 	.word	0xffffffff


	//   ....[4]....
        /*004c*/ 	.word	0xffffffff


	//   ....[5]....
        /*0050*/ 	.word	0xffffffff


	//----- nvinfo : EIATTR_COOP_GROUP_INSTR_OFFSETS
	.align		4
.L_24:
        /*0054*/ 	.byte	0x04, 0x28
        /*0056*/ 	.short	(.L_26 - .L_25)


	//   ....[0]....
.L_25:
        /*0058*/ 	.word	0x00000060


	//   ....[1]....
        /*005c*/ 	.word	0x00000070


	//   ....[2]....
        /*0060*/ 	.word	0x00000130


	//   ....[3]....
        /*0064*/ 	.word	0x000002f0


	//   ....[4]....
        /*0068*/ 	.word	0x00000810


	//   ....[5]....
        /*006c*/ 	.word	0x00001280


	//----- nvinfo : EIATTR_REG_RECONFIG
	.align		4
.L_26:
        /*0070*/ 	.byte	0x01, 0x54
	.zero		2


	//----- nvinfo : EIATTR_MBARRIER_INSTR_OFFSETS
	.align		4
        /*0074*/ 	.byte	0x04, 0x39
        /*0076*/ 	.short	(.L_28 - .L_27)


	//   ....[0]....
.L_27:
        /*0078*/ 	.word	0x00000230
        /*007c*/ 	.word	0x000000ff
        /*0080*/ 	.word	0x00000000
        /*0084*/ 	.short	0x0100
        /*0086*/ 	.byte	0x08
	.zero		1


	//   ....[1]....
        /*0088*/ 	.word	0x00000240
        /*008c*/ 	.word	0x000000ff
        /*0090*/ 	.word	0x00000028
        /*0094*/ 	.short	0x0100
        /*0096*/ 	.byte	0x08
	.zero		1


	//   ....[2]....
        /*0098*/ 	.word	0x00000250
        /*009c*/ 	.word	0x000000ff
        /*00a0*/ 	.word	0x00000008
        /*00a4*/ 	.short	0x0100
        /*00a6*/ 	.byte	0x08
	.zero		1


	//   ....[3]....
        /*00a8*/ 	.word	0x00000260
        /*00ac*/ 	.word	0x000000ff
        /*00b0*/ 	.word	0x00000030
        /*00b4*/ 	.short	0x0100
        /*00b6*/ 	.byte	0x08
	.zero		1


	//   ....[4]....
        /*00b8*/ 	.word	0x00000270
        /*00bc*/ 	.word	0x000000ff
        /*00c0*/ 	.word	0x00000010
        /*00c4*/ 	.short	0x0100
        /*00c6*/ 	.byte	0x08
	.zero		1


	//   ....[5]....
        /*00c8*/ 	.word	0x00000280
        /*00cc*/ 	.word	0x000000ff
        /*00d0*/ 	.word	0x00000038
        /*00d4*/ 	.short	0x0100
        /*00d6*/ 	.byte	0x08
	.zero		1


	//   ....[6]....
        /*00d8*/ 	.word	0x00000290
        /*00dc*/ 	.word	0x000000ff
        /*00e0*/ 	.word	0x00000018
        /*00e4*/ 	.short	0x0100
        /*00e6*/ 	.byte	0x08
	.zero		1


	//   ....[7]....
        /*00e8*/ 	.word	0x000002a0
        /*00ec*/ 	.word	0x000000ff
        /*00f0*/ 	.word	0x00000040
        /*00f4*/ 	.short	0x0100
        /*00f6*/ 	.byte	0x08
	.zero		1


	//   ....[8]....
        /*00f8*/ 	.word	0x000002b0
        /*00fc*/ 	.word	0x000000ff
        /*0100*/ 	.word	0x00000020
        /*0104*/ 	.short	0x0100
        /*0106*/ 	.byte	0x08
	.zero		1


	//   ....[9]....
        /*0108*/ 	.word	0x000002c0
        /*010c*/ 	.word	0x000000ff
        /*0110*/ 	.word	0x00000048
        /*0114*/ 	.short	0x0100
        /*0116*/ 	.byte	0x08
	.zero		1


	//   ....[10]....
        /*0118*/ 	.word	0x00000720
        /*011c*/ 	.word	0x000000ff
        /*0120*/ 	.word	0x00000060
        /*0124*/ 	.short	0x0100
        /*0126*/ 	.byte	0x06
	.zero		1


	//   ....[11]....
        /*0128*/ 	.word	0x000007b0
        /*012c*/ 	.word	0x000000ff
        /*0130*/ 	.word	0x00000068
        /*0134*/ 	.short	0x0100
        /*0136*/ 	.byte	0x06
	.zero		1


	//   ....[12]....
        /*0138*/ 	.word	0x000015c0
        /*013c*/ 	.word	0x000000ff
        /*0140*/ 	.word	0x00000000
        /*0144*/ 	.short	0x010a
        /*0146*/ 	.byte	0x06
	.zero		1


	//   ....[13]....
        /*0148*/ 	.word	0x00001600
        /*014c*/ 	.word	0x000000ff
        /*0150*/ 	.word	0x00000000
        /*0154*/ 	.short	0x010a
        /*0156*/ 	.byte	0x06
	.zero		1


	//   ....[14]....
        /*0158*/ 	.word	0x00001bf0
        /*015c*/ 	.word	0x000000ff
        /*0160*/ 	.word	0x00000000
        /*0164*/ 	.short	0x010a
        /*0166*/ 	.byte	0x0c
	.zero		1


	//   ....[15]....
        /*0168*/ 	.word	0x00001c30
        /*016c*/ 	.word	0x000000ff
        /*0170*/ 	.word	0x00000000
        /*0174*/ 	.short	0x010a
        /*0176*/ 	.byte	0x0c
	.zero		1


	//   ....[16]....
        /*0178*/ 	.word	0x00002010
        /*017c*/ 	.word	0x0000000a
        /*0180*/ 	.word	0x00000000
        /*0184*/ 	.short	0x0101
        /*0186*/ 	.byte	0x3f
	.zero		1


	//   ....[17]....
        /*0188*/ 	.word	0x000024b0
        /*018c*/ 	.word	0x00000008
        /*0190*/ 	.word	0x00000000
        /*0194*/ 	.short	0x0101
        /*0196*/ 	.byte	0x3f
	.zero		1


	//   ....[18]....
        /*0198*/ 	.word	0x00005e40
        /*019c*/ 	.word	0x00000014
        /*01a0*/ 	.word	0x00000028
        /*01a4*/ 	.short	0x010a
        /*01a6*/ 	.byte	0x3f
	.zero		1


	//   ....[19]....
        /*01a8*/ 	.word	0x000061e0
        /*01ac*/ 	.word	0x00000008
        /*01b0*/ 	.word	0x00000068
        /*01b4*/ 	.short	0x0101
        /*01b6*/ 	.byte	0x3f
	.zero		1


	//   ....[20]....
        /*01b8*/ 	.word	0x00006900
        /*01bc*/ 	.word	0x00000006
        /*01c0*/ 	.word	0x00000000
        /*01c4*/ 	.short	0x010a
        /*01c6*/ 	.byte	0x3f
	.zero		1


	//   ....[21]....
        /*01c8*/ 	.word	0x00006980
        /*01cc*/ 	.word	0x00000007
        /*01d0*/ 	.word	0x00000000
        /*01d4*/ 	.short	0x010a
        /*01d6*/ 	.byte	0x3f
	.zero		1


	//   ....[22]....
        /*01d8*/ 	.word	0x00006a10
        /*01dc*/ 	.word	0x0000000a
        /*01e0*/ 	.word	0x00000000
        /*01e4*/ 	.short	0x010a
        /*01e6*/ 	.byte	0x3f
	.zero		1


	//   ....[23]....
        /*01e8*/ 	.word	0x00006aa0
        /*01ec*/ 	.word	0x0000000b
        /*01f0*/ 	.word	0x00000000
        /*01f4*/ 	.short	0x010a
        /*01f6*/ 	.byte	0x3f
	.zero		1


	//   ....[24]....
        /*01f8*/ 	.word	0x00006b30
        /*01fc*/ 	.word	0x00000003
        /*0200*/ 	.word	0x00000000
        /*0204*/ 	.short	0x010a
        /*0206*/ 	.byte	0x3f
	.zero		1


	//   ....[25]....
        /*0208*/ 	.word	0x00006ba0
        /*020c*/ 	.word	0x00000009
        /*0210*/ 	.word	0x00000000
        /*0214*/ 	.short	0x010a
        /*0216*/ 	.byte	0x3f
	.zero		1


	//   ....[26]....
        /*0218*/ 	.word	0x00006c00
        /*021c*/ 	.word	0x0000000b
        /*0220*/ 	.word	0x00000000
        /*0224*/ 	.short	0x010a
        /*0226*/ 	.byte	0x3f
	.zero		1


	//   ....[27]....
        /*0228*/ 	.word	0x00006cd0
        /*022c*/ 	.word	0x00000014
        /*0230*/ 	.word	0x00000028
        /*0234*/ 	.short	0x010a
        /*0236*/ 	.byte	0x3f
	.zero		1


	//   ....[28]....
        /*0238*/ 	.word	0x00006da0
        /*023c*/ 	.word	0x00000006
        /*0240*/ 	.word	0x00000000
        /*0244*/ 	.short	0x010a
        /*0246*/ 	.byte	0x3f
	.zero		1


	//   ....[29]....
        /*0248*/ 	.word	0x00006df0
        /*024c*/ 	.word	0x00000007
        /*0250*/ 	.word	0x00000000
        /*0254*/ 	.short	0x010a
        /*0256*/ 	.byte	0x3f
	.zero		1


	//   ....[30]....
        /*0258*/ 	.word	0x00006e40
        /*025c*/ 	.word	0x0000000a
        /*0260*/ 	.word	0x00000000
        /*0264*/ 	.short	0x010a
        /*0266*/ 	.byte	0x3f
	.zero		1


	//   ....[31]....
        /*0268*/ 	.word	0x00006e90
        /*026c*/ 	.word	0x0000000b
        /*0270*/ 	.word	0x00000000
        /*0274*/ 	.short	0x010a
        /*0276*/ 	.byte	0x3f
	.zero		1


	//----- nvinfo : EIATTR_NUM_MBARRIERS
	.align		4
.L_28:
        /*0278*/ 	.byte	0x03, 0x38
        /*027a*/ 	.short	0x000c


	//----- nvinfo : EIATTR_EXIT_INSTR_OFFSETS
	.align		4
        /*027c*/ 	.byte	0x04, 0x1c
        /*027e*/ 	.short	(.L_30 - .L_29)


	//   ....[0]....
.L_29:
        /*0280*/ 	.word	0x00000970


	//   ....[1]....
        /*0284*/ 	.word	0x00001150


	//   ....[2]....
        /*0288*/ 	.word	0x00005480


	//   ....[3]....
        /*028c*/ 	.word	0x000059e0


	//   ....[4]....
        /*0290*/ 	.word	0x00006b80


	//----- nvinfo : EIATTR_MAX_THREADS
	.align		4
.L_30:
        /*0294*/ 	.byte	0x04, 0x05
        /*0296*/ 	.short	(.L_32 - .L_31)
.L_31:
        /*0298*/ 	.word	0x00000180
        /*029c*/ 	.word	0x00000001
        /*02a0*/ 	.word	0x00000001


	//----- nvinfo : EIATTR_CRS_STACK_SIZE
	.align		4
.L_32:
        /*02a4*/ 	.byte	0x04, 0x1e
        /*02a6*/ 	.short	(.L_34 - .L_33)
.L_33:
        /*02a8*/ 	.word	0x00000000


	//----- nvinfo : EIATTR_CBANK_PARAM_SIZE
	.align		4
.L_34:
        /*02ac*/ 	.byte	0x03, 0x19
        /*02ae*/ 	.short	0x0470


	//----- nvinfo : EIATTR_PARAM_CBANK
	.align		4
        /*02b0*/ 	.byte	0x04, 0x0a
        /*02b2*/ 	.short	(.L_36 - .L_35)
	.align		4
.L_35:
        /*02b4*/ 	.word	index@(.nv.constant0._ZN7cutlass13device_kernelINS_4gemm6kernel13GemmUniversalIN4cute5tupleIJiiiiEEENS1_10collective13CollectiveMmaINS1_37MainloopSm90TmaGmmaWarpSpecializedFP8ILi5ENS5_IJNS4_1CILi2EEESB_NSA_ILi1EEEEEENS1_35KernelTmaWarpSpecializedCooperativeEEENS5_IJNSA_ILi128EEENSA_ILi64EEENSA_ILi32EEEEEENS_12float_e4m3_tENS5_IJlSC_lEEESK_SL_NS4_8TiledMMAINS4_8MMA_AtomIJNS4_4SM904GMMA30MMA_64x64x32_F32E4M3E4M3_SS_TNILNSP_7ScaleInE1ELSR_1EEEEEENS4_6LayoutINS5_IJSB_SC_SC_EEENS5_IJSC_NSA_ILi0EEESW_EEEEENS5_IJNS4_10UnderscoreESZ_SZ_EEEEENS4_23SM90_TMA_LOAD_MULTICASTENS4_14ComposedLayoutINS4_7SwizzleILi1ELi4ELi3EEENS4_18smem_ptr_flag_bitsILi8EEENSU_INS5_IJNSA_ILi8EEESI_EEENS5_IJSI_SC_EEEEEEEvNS4_8identityES12_S1C_vS1D_EENS_8epilogue10collective6detail29Sm90TmaWarpSpecializedAdapterINS1G_15DefaultEpilogueISK_SL_SL_NS1F_6thread17LinearCombinationISK_Li1EffLNS1K_9ScaleType4KindE0ELNS_15FloatRoundStyleE2ESK_EENS1_15EpilogueDefaultEEEEEvvEEEEvNT_6ParamsE)
        /*02b8*/ 	.short	0x0210
        /*02ba*/ 	.short	0x0470


	//----- nvinfo : EIATTR_SW_WAR
	.align		4
.L_36:
        /*02bc*/ 	.byte	0x04, 0x36
        /*02be*/ 	.short	(.L_38 - .L_37)
.L_37:
        /*02c0*/ 	.word	0x00000008
.L_38:


//--------------------- .nv.callgraph             --------------------------
	.section	.nv.callgraph,"",@"SHT_CUDA_CALLGRAPH"
	.align	4
	.sectionentsize	8
	.align		4
        /*0000*/ 	.word	0x00000000
	.align		4
        /*0004*/ 	.word	0xffffffff
	.align		4
        /*0008*/ 	.word	0x00000000
	.align		4
        /*000c*/ 	.word	0xfffffffe
	.align		4
        /*0010*/ 	.word	0x00000000
	.align		4
        /*0014*/ 	.word	0xfffffffd
	.align		4
        /*0018*/ 	.word	0x00000000
	.align		4
        /*001c*/ 	.word	0xfffffffc


//--------------------- .nv.constant4             --------------------------
	.section	.nv.constant4,"a",@progbits
	.align	8
	.align		8
.nv.constant4:
        /*0000*/ 	.dword	_ZN39_INTERNAL_3a31abf9_4_k_cu_2ba3cf8b_40524cuda3std3__45__cpo5beginE
	.align		8
        /*0008*/ 	.dword	_ZN39_INTERNAL_3a31abf9_4_k_cu_2ba3cf8b_40524cuda3std3__45__cpo3endE
	.align		8
        /*0010*/ 	.dword	_ZN39_INTERNAL_3a31abf9_4_k_cu_2ba3cf8b_40524cuda3std3__45__cpo6cbeginE
	.align		8
        /*0018*/ 	.dword	_ZN39_INTERNAL_3a31abf9_4_k_cu_2ba3cf8b_40524cuda3std3__45__cpo4cendE
	.align		8
        /*0020*/ 	.dword	_ZN39_INTERNAL_3a31abf9_4_k_cu_2ba3cf8b_40524cuda3std3__441_GLOBAL__N__3a31abf9_4_k_cu_2ba3cf8b_40526ignoreE
	.align		8
        /*0028*/ 	.dword	_ZN39_INTERNAL_3a31abf9_4_k_cu_2ba3cf8b_40524cuda3std3__419piecewise_constructE
	.align		8
        /*0030*/ 	.dword	_ZN39_INTERNAL_3a31abf9_4_k_cu_2ba3cf8b_40524cuda3std3__48in_placeE
	.align		8
        /*0038*/ 	.dword	_ZN39_INTERNAL_3a31abf9_4_k_cu_2ba3cf8b_40524cuda3std6ranges3__45__cpo4swapE
	.align		8
        /*0040*/ 	.dword	_ZN39_INTERNAL_3a31abf9_4_k_cu_2ba3cf8b_40524cuda3std6ranges3__45__cpo9iter_moveE
	.align		8
        /*0048*/ 	.dword	_ZN39_INTERNAL_3a31abf9_4_k_cu_2ba3cf8b_40524cute7productE
	.align		8
        /*0050*/ 	.dword	_ZN39_INTERNAL_3a31abf9_4_k_cu_2ba3cf8b_40524cute1_E


//--------------------- .text._ZN7cutlass13device_kernelINS_4gemm6kernel13GemmUniversalIN4cute5tupleIJiiiiEEENS1_10collective13CollectiveMmaINS1_37MainloopSm90TmaGmmaWarpSpecializedFP8ILi5ENS5_IJNS4_1CILi2EEESB_NSA_ILi1EEEEEENS1_35KernelTmaWarpSpecializedCooperativeEEENS5_IJNSA_ILi128EEENSA_ILi64EEENSA_ILi32EEEEEENS_12float_e4m3_tENS5_IJlSC_lEEESK_SL_NS4_8TiledMMAINS4_8MMA_AtomIJNS4_4SM904GMMA30MMA_64x64x32_F32E4M3E4M3_SS_TNILNSP_7ScaleInE1ELSR_1EEEEEENS4_6LayoutINS5_IJSB_SC_SC_EEENS5_IJSC_NSA_ILi0EEESW_EEEEENS5_IJNS4_10UnderscoreESZ_SZ_EEEEENS4_23SM90_TMA_LOAD_MULTICASTENS4_14ComposedLayoutINS4_7SwizzleILi1ELi4ELi3EEENS4_18smem_ptr_flag_bitsILi8EEENSU_INS5_IJNSA_ILi8EEESI_EEENS5_IJSI_SC_EEEEEEEvNS4_8identityES12_S1C_vS1D_EENS_8epilogue10collective6detail29Sm90TmaWarpSpecializedAdapterINS1G_15DefaultEpilogueISK_SL_SL_NS1F_6thread17LinearCombinationISK_Li1EffLNS1K_9ScaleType4KindE0ELNS_15FloatRoundStyleE2ESK_EENS1_15EpilogueDefaultEEEEEvvEEEEvNT_6ParamsE --------------------------
	.section	.text._ZN7cutlass13device_kernelINS_4gemm6kernel13GemmUniversalIN4cute5tupleIJiiiiEEENS1_10collective13CollectiveMmaINS1_37MainloopSm90TmaGmmaWarpSpecializedFP8ILi5ENS5_IJNS4_1CILi2EEESB_NSA_ILi1EEEEEENS1_35KernelTmaWarpSpecializedCooperativeEEENS5_IJNSA_ILi128EEENSA_ILi64EEENSA_ILi32EEEEEENS_12float_e4m3_tENS5_IJlSC_lEEESK_SL_NS4_8TiledMMAINS4_8MMA_AtomIJNS4_4SM904GMMA30MMA_64x64x32_F32E4M3E4M3_SS_TNILNSP_7ScaleInE1ELSR_1EEEEEENS4_6LayoutINS5_IJSB_SC_SC_EEENS5_IJSC_NSA_ILi0EEESW_EEEEENS5_IJNS4_10UnderscoreESZ_SZ_EEEEENS4_23SM90_TMA_LOAD_MULTICASTENS4_14ComposedLayoutINS4_7SwizzleILi1ELi4ELi3EEENS4_18smem_ptr_flag_bitsILi8EEENSU_INS5_IJNSA_ILi8EEESI_EEENS5_IJSI_SC_EEEEEEEvNS4_8identityES12_S1C_vS1D_EENS_8epilogue10collective6detail29Sm90TmaWarpSpecializedAdapterINS1G_15DefaultEpilogueISK_SL_SL_NS1F_6thread17LinearCombinationISK_Li1EffLNS1K_9ScaleType4KindE0ELNS_15FloatRoundStyleE2ESK_EENS1_15EpilogueDefaultEEEEEvvEEEEvNT_6ParamsE,"ax",@progbits
	.align	128
.text._ZN7cutlass13device_kernelINS_4gemm6kernel13GemmUniversalIN4cute5tupleIJiiiiEEENS1_10collective13CollectiveMmaINS1_37MainloopSm90TmaGmmaWarpSpecializedFP8ILi5ENS5_IJNS4_1CILi2EEESB_NSA_ILi1EEEEEENS1_35KernelTmaWarpSpecializedCooperativeEEENS5_IJNSA_ILi128EEENSA_ILi64EEENSA_ILi32EEEEEENS_12float_e4m3_tENS5_IJlSC_lEEESK_SL_NS4_8TiledMMAINS4_8MMA_AtomIJNS4_4SM904GMMA30MMA_64x64x32_F32E4M3E4M3_SS_TNILNSP_7ScaleInE1ELSR_1EEEEEENS4_6LayoutINS5_IJSB_SC_SC_EEENS5_IJSC_NSA_ILi0EEESW_EEEEENS5_IJNS4_10UnderscoreESZ_SZ_EEEEENS4_23SM90_TMA_LOAD_MULTICASTENS4_14ComposedLayoutINS4_7SwizzleILi1ELi4ELi3EEENS4_18smem_ptr_flag_bitsILi8EEENSU_INS5_IJNSA_ILi8EEESI_EEENS5_IJSI_SC_EEEEEEEvNS4_8identityES12_S1C_vS1D_EENS_8epilogue10collective6detail29Sm90TmaWarpSpecializedAdapterINS1G_15DefaultEpilogueISK_SL_SL_NS1F_6thread17LinearCombinationISK_Li1EffLNS1K_9ScaleType4KindE0ELNS_15FloatRoundStyleE2ESK_EENS1_15EpilogueDefaultEEEEEvvEEEEvNT_6ParamsE:
        .type           _ZN7cutlass13device_kernelINS_4gemm6kernel13GemmUniversalIN4cute5tupleIJiiiiEEENS1_10collective13CollectiveMmaINS1_37MainloopSm90TmaGmmaWarpSpecializedFP8ILi5ENS5_IJNS4_1CILi2EEESB_NSA_ILi1EEEEEENS1_35KernelTmaWarpSpecializedCooperativeEEENS5_IJNSA_ILi128EEENSA_ILi64EEENSA_ILi32EEEEEENS_12float_e4m3_tENS5_IJlSC_lEEESK_SL_NS4_8TiledMMAINS4_8MMA_AtomIJNS4_4SM904GMMA30MMA_64x64x32_F32E4M3E4M3_SS_TNILNSP_7ScaleInE1ELSR_1EEEEEENS4_6LayoutINS5_IJSB_SC_SC_EEENS5_IJSC_NSA_ILi0EEESW_EEEEENS5_IJNS4_10UnderscoreESZ_SZ_EEEEENS4_23SM90_TMA_LOAD_MULTICASTENS4_14ComposedLayoutINS4_7SwizzleILi1ELi4ELi3EEENS4_18smem_ptr_flag_bitsILi8EEENSU_INS5_IJNSA_ILi8EEESI_EEENS5_IJSI_SC_EEEEEEEvNS4_8identityES12_S1C_vS1D_EENS_8epilogue10collective6detail29Sm90TmaWarpSpecializedAdapterINS1G_15DefaultEpilogueISK_SL_SL_NS1F_6thread17LinearCombinationISK_Li1EffLNS1K_9ScaleType4KindE0ELNS_15FloatRoundStyleE2ESK_EENS1_15EpilogueDefaultEEEEEvvEEEEvNT_6ParamsE,@function
        .size           _ZN7cutlass13device_kernelINS_4gemm6kernel13GemmUniversalIN4cute5tupleIJiiiiEEENS1_10collective13CollectiveMmaINS1_37MainloopSm90TmaGmmaWarpSpecializedFP8ILi5ENS5_IJNS4_1CILi2EEESB_NSA_ILi1EEEEEENS1_35KernelTmaWarpSpecializedCooperativeEEENS5_IJNSA_ILi128EEENSA_ILi64EEENSA_ILi32EEEEEENS_12float_e4m3_tENS5_IJlSC_lEEESK_SL_NS4_8TiledMMAINS4_8MMA_AtomIJNS4_4SM904GMMA30MMA_64x64x32_F32E4M3E4M3_SS_TNILNSP_7ScaleInE1ELSR_1EEEEEENS4_6LayoutINS5_IJSB_SC_SC_EEENS5_IJSC_NSA_ILi0EEESW_EEEEENS5_IJNS4_10UnderscoreESZ_SZ_EEEEENS4_23SM90_TMA_LOAD_MULTICASTENS4_14ComposedLayoutINS4_7SwizzleILi1ELi4ELi3EEENS4_18smem_ptr_flag_bitsILi8EEENSU_INS5_IJNSA_ILi8EEESI_EEENS5_IJSI_SC_EEEEEEEvNS4_8identityES12_S1C_vS1D_EENS_8epilogue10collective6detail29Sm90TmaWarpSpecializedAdapterINS1G_15DefaultEpilogueISK_SL_SL_NS1F_6thread17LinearCombinationISK_Li1EffLNS1K_9ScaleType4KindE0ELNS_15FloatRoundStyleE2ESK_EENS1_15EpilogueDefaultEEEEEvvEEEEvNT_6ParamsE,(.L_x_144 - _ZN7cutlass13device_kernelINS_4gemm6kernel13GemmUniversalIN4cute5tupleIJiiiiEEENS1_10collective13CollectiveMmaINS1_37MainloopSm90TmaGmmaWarpSpecializedFP8ILi5ENS5_IJNS4_1CILi2EEESB_NSA_ILi1EEEEEENS1_35KernelTmaWarpSpecializedCooperativeEEENS5_IJNSA_ILi128EEENSA_ILi64EEENSA_ILi32EEEEEENS_12float_e4m3_tENS5_IJlSC_lEEESK_SL_NS4_8TiledMMAINS4_8MMA_AtomIJNS4_4SM904GMMA30MMA_64x64x32_F32E4M3E4M3_SS_TNILNSP_7ScaleInE1ELSR_1EEEEEENS4_6LayoutINS5_IJSB_SC_SC_EEENS5_IJSC_NSA_ILi0EEESW_EEEEENS5_IJNS4_10UnderscoreESZ_SZ_EEEEENS4_23SM90_TMA_LOAD_MULTICASTENS4_14ComposedLayoutINS4_7SwizzleILi1ELi4ELi3EEENS4_18smem_ptr_flag_bitsILi8EEENSU_INS5_IJNSA_ILi8EEESI_EEENS5_IJSI_SC_EEEEEEEvNS4_8identityES12_S1C_vS1D_EENS_8epilogue10collective6detail29Sm90TmaWarpSpecializedAdapterINS1G_15DefaultEpilogueISK_SL_SL_NS1F_6thread17LinearCombinationISK_Li1EffLNS1K_9ScaleType4KindE0ELNS_15FloatRoundStyleE2ESK_EENS1_15EpilogueDefaultEEEEEvvEEEEvNT_6ParamsE)
        .other          _ZN7cutlass13device_kernelINS_4gemm6kernel13GemmUniversalIN4cute5tupleIJiiiiEEENS1_10collective13CollectiveMmaINS1_37MainloopSm90TmaGmmaWarpSpecializedFP8ILi5ENS5_IJNS4_1CILi2EEESB_NSA_ILi1EEEEEENS1_35KernelTmaWarpSpecializedCooperativeEEENS5_IJNSA_ILi128EEENSA_ILi64EEENSA_ILi32EEEEEENS_12float_e4m3_tENS5_IJlSC_lEEESK_SL_NS4_8TiledMMAINS4_8MMA_AtomIJNS4_4SM904GMMA30MMA_64x64x32_F32E4M3E4M3_SS_TNILNSP_7ScaleInE1ELSR_1EEEEEENS4_6LayoutINS5_IJSB_SC_SC_EEENS5_IJSC_NSA_ILi0EEESW_EEEEENS5_IJNS4_10UnderscoreESZ_SZ_EEEEENS4_23SM90_TMA_LOAD_MULTICASTENS4_14ComposedLayoutINS4_7SwizzleILi1ELi4ELi3EEENS4_18smem_ptr_flag_bitsILi8EEENSU_INS5_IJNSA_ILi8EEESI_EEENS5_IJSI_SC_EEEEEEEvNS4_8identityES12_S1C_vS1D_EENS_8epilogue10collective6detail29Sm90TmaWarpSpecializedAdapterINS1G_15DefaultEpilogueISK_SL_SL_NS1F_6thread17LinearCombinationISK_Li1EffLNS1K_9ScaleType4KindE0ELNS_15FloatRoundStyleE2ESK_EENS1_15EpilogueDefaultEEEEEvvEEEEvNT_6ParamsE,@"STO_CUDA_ENTRY STV_DEFAULT"
_ZN7cutlass13device_kernelINS_4gemm6kernel13GemmUniversalIN4cute5tupleIJiiiiEEENS1_10collective13CollectiveMmaINS1_37MainloopSm90TmaGmmaWarpSpecializedFP8ILi5ENS5_IJNS4_1CILi2EEESB_NSA_ILi1EEEEEENS1_35KernelTmaWarpSpecializedCooperativeEEENS5_IJNSA_ILi128EEENSA_ILi64EEENSA_ILi32EEEEEENS_12float_e4m3_tENS5_IJlSC_lEEESK_SL_NS4_8TiledMMAINS4_8MMA_AtomIJNS4_4SM904GMMA30MMA_64x64x32_F32E4M3E4M3_SS_TNILNSP_7ScaleInE1ELSR_1EEEEEENS4_6LayoutINS5_IJSB_SC_SC_EEENS5_IJSC_NSA_ILi0EEESW_EEEEENS5_IJNS4_10UnderscoreESZ_SZ_EEEEENS4_23SM90_TMA_LOAD_MULTICASTENS4_14ComposedLayoutINS4_7SwizzleILi1ELi4ELi3EEENS4_18smem_ptr_flag_bitsILi8EEENSU_INS5_IJNSA_ILi8EEESI_EEENS5_IJSI_SC_EEEEEEEvNS4_8identityES12_S1C_vS1D_EENS_8epilogue10collective6detail29Sm90TmaWarpSpecializedAdapterINS1G_15DefaultEpilogueISK_SL_SL_NS1F_6thread17LinearCombinationISK_Li1EffLNS1K_9ScaleType4KindE0ELNS_15FloatRoundStyleE2ESK_EENS1_15EpilogueDefaultEEEEEvvEEEEvNT_6ParamsE:
[----:B------:R-:W-:Y:S01]  /*0000*/  LDC R1, c[0x0][0x28] ;  /* 0x00000a00ff017b82 */ /* 0x000fe20000000800 */
[----:B------:R-:W0:Y:S01]  /*0010*/  S2R R0, SR_TID.X ;  /* 0x0000000000007919 */ /* 0x000e220000002100 */
[----:B------:R-:W-:Y:S01]  /*0020*/  ELECT P0, URZ, PT ;  /* 0x00000000003f782f */ /* 0x000fe20003800000 */
[----:B------:R-:W-:Y:S01]  /*0030*/  BSSY B0, `(.L_x_0) ;  /* 0x000000f000007945 */ /* 0x000fe20003800000 */
[--C-:B0-----:R-:W-:Y:S02]  /*0040*/  SHF.R.U32.HI R2, RZ, 0x5, R0.reuse ;  /* 0x00000005ff027819 */ /* 0x101fe40000011600 */
[----:B------:R-:W-:-:S03]  /*0050*/  SHF.R.U32.HI R3, RZ, 0x7, R0 ;  /* 0x00000007ff037819 */ /* 0x000fc60000011600 */
[----:B------:R-:W0:Y:S04]  /*0060*/  SHFL.IDX PT, R7, R2, RZ, 0x1f ;  /* 0x00001fff02077589 */ /* 0x000e2800000e0000 */
[----:B------:R1:W2:Y:S01]  /*0070*/  SHFL.IDX PT, R4, R3, RZ, 0x1f ;  /* 0x00001fff03047589 */ /* 0x0002a200000e0000 */
[----:B0-----:R-:W-:-:S13]  /*0080*/  ISETP.NE.OR P0, PT, R7, RZ, !P0 ;  /* 0x000000ff0700720c */ /* 0x001fda0004705670 */
[----:B-12---:R-:W-:Y:S05]  /*0090*/  @P0 BRA `(.L_x_1) ;  /* 0x0000000000200947 */ /* 0x006fea0003800000 */
[----:B------:R-:W-:Y:S02]  /*00a0*/  ULDC.64 UR4, c[0x0][0x198] ;  /* 0x0000660000047ab9 */ /* 0x000fe40000000a00 */
[----:B------:R-:W-:Y:S02]  /*00b0*/  UIADD3 UR6, UP0, UR4, 0xf0, URZ ;  /* 0x000000f004067890 */ /* 0x000fe4000ff1e03f */
[----:B------:R-:W-:Y:S02]  /*00c0*/  UIADD3 UR4, UP1, UR4, 0x1f0, URZ ;  /* 0x000001f004047890 */ /* 0x000fe4000ff3e03f */
[----:B------:R-:W-:Y:S02]  /*00d0*/  UIADD3.X UR7, URZ, UR5, URZ, UP0, !UPT ;  /* 0x000000053f077290 */ /* 0x000fe400087fe43f */
[----:B------:R-:W-:-:S07]  /*00e0*/  UIADD3.X UR5, URZ, UR5, URZ, UP1, !UPT ;  /* 0x000000053f057290 */ /* 0x000fce0008ffe43f */
[----:B------:R0:W-:Y:S02]  /*00f0*/  UTMACCTL.PF [UR6] ;  /* 0x00000000060079b9 */ /* 0x0001e40008040000 */
[----:B------:R0:W-:Y:S02]  /*0100*/  UTMACCTL.PF [UR4] ;  /* 0x00000000040079b9 */ /* 0x0001e40008040000 */
[----:B0-----:R-:W-:Y:S01]  /*0110*/  NOP ;  /* 0x0000000000007918 */ /* 0x001fe20000000000 */
.L_x_1:
[----:B------:R-:W-:Y:S05]  /*0120*/  BSYNC B0 ;  /* 0x0000000000007941 */ /* 0x000fea0003800000 */
.L_x_0:
[----:B------:R-:W0:Y:S02]  /*0130*/  SHFL.IDX PT, R3, R2, RZ, 0x1f ;  /* 0x00001fff02037589 */ /* 0x000e2400000e0000 */
[----:B0-----:R-:W-:-:S13]  /*0140*/  ISETP.NE.AND P0, PT, R3, RZ, PT ;  /* 0x000000ff0300720c */ /* 0x001fda0003f05270 */
[----:B------:R-:W-:Y:S05]  /*0150*/  @P0 BRA `(.L_x_2) ;  /* 0x0000000000600947 */ /* 0x000fea0003800000 */
[----:B------:R-:W0:Y:S01]  /*0160*/  S2UR UR8, SR_CgaCtaId ;  /* 0x00000000000879c3 */ /* 0x000e220000008800 */
[----:B------:R-:W-:Y:S01]  /*0170*/  UMOV UR4, 0x400 ;  /* 0x0000040000047882 */ /* 0x000fe20000000000 */
[----:B------:R-:W-:Y:S01]  /*0180*/  UMOV UR5, 0x1 ;  /* 0x0000000100057882 */ /* 0x000fe20000000000 */
[----:B------:R-:W-:Y:S01]  /*0190*/  UMOV UR6, 0x6 ;  /* 0x0000000600067882 */ /* 0x000fe20000000000 */
[----:B------:R-:W-:Y:S01]  /*01a0*/  ELECT P0, URZ, PT ;  /* 0x00000000003f782f */ /* 0x000fe20003800000 */
[----:B------:R-:W-:-:S04]  /*01b0*/  UIADD3 UR6, -UR6, 0x100000, URZ ;  /* 0x0010000006067890 */ /* 0x000fc8000fffe13f */
[----:B------:R-:W-:Y:S02]  /*01c0*/  USHF.L.U32 UR7, UR6, 0xb, URZ ;  /* 0x0000000b06077899 */ /* 0x000fe4000800063f */
[----:B------:R-:W-:Y:S02]  /*01d0*/  USHF.L.U32 UR6, UR6, 0x1, URZ ;  /* 0x0000000106067899 */ /* 0x000fe4000800063f */
[----:B0-----:R-:W-:Y:S02]  /*01e0*/  ULEA UR8, UR8, UR4, 0x18 ;  /* 0x0000000408087291 */ /* 0x001fe4000f8ec03f */
[----:B------:R-:W-:-:S04]  /*01f0*/  UIADD3 UR4, -UR5, 0x100000, URZ ;  /* 0x0010000005047890 */ /* 0x000fc8000fffe13f */
[----:B------:R-:W-:Y:S02]  /*0200*/  USHF.L.U32 UR5, UR4, 0xb, URZ ;  /* 0x0000000b04057899 */ /* 0x000fe4000800063f */
[----:B------:R-:W-:Y:S01]  /*0210*/  USHF.L.U32 UR4, UR4, 0x1, URZ ;  /* 0x0000000104047899 */ /* 0x000fe2000800063f */
[----:B------:R-:W0:Y:S11]  /*0220*/  FENCE.VIEW.ASYNC.S ;  /* 0x00000000000073c6 */ /* 0x000e360000000000 */
[----:B0-----:R0:W1:Y:S01]  /*0230*/  SYNCS.EXCH.64 URZ, [UR8], UR4 ;  /* 0x00000004083f75b2 */ /* 0x0010620008000100 */
[----:B------:R0:W2:Y:S01]  /*0240*/  SYNCS.EXCH.64 URZ, [UR8+0x28], UR6 ;  /* 0x00002806083f75b2 */ /* 0x0000a20008000100 */
[----:B------:R0:W3:Y:S01]  /*0250*/  SYNCS.EXCH.64 URZ, [UR8+0x8], UR4 ;  /* 0x00000804083f75b2 */ /* 0x0000e20008000100 */
[----:B------:R0:W4:Y:S01]  /*0260*/  SYNCS.EXCH.64 URZ, [UR8+0x30], UR6 ;  /* 0x00003006083f75b2 */ /* 0x0001220008000100 */
[----:B------:R0:W0:Y:S01]  /*0270*/  SYNCS.EXCH.64 URZ, [UR8+0x10], UR4 ;  /* 0x00001004083f75b2 */ /* 0x0000220008000100 */
[----:B------:R0:W0:Y:S01]  /*0280*/  SYNCS.EXCH.64 URZ, [UR8+0x38], UR6 ;  /* 0x00003806083f75b2 */ /* 0x0000220008000100 */
[----:B------:R0:W0:Y:S01]  /*0290*/  SYNCS.EXCH.64 URZ, [UR8+0x18], UR4 ;  /* 0x00001804083f75b2 */ /* 0x0000220008000100 */
[----:B------:R0:W0:Y:S01]  /*02a0*/  SYNCS.EXCH.64 URZ, [UR8+0x40], UR6 ;  /* 0x00004006083f75b2 */ /* 0x0000220008000100 */
[----:B------:R0:W0:Y:S01]  /*02b0*/  SYNCS.EXCH.64 URZ, [UR8+0x20], UR4 ;  /* 0x00002004083f75b2 */ /* 0x0000220008000100 */
[----:B------:R0:W0:Y:S01]  /*02c0*/  SYNCS.EXCH.64 URZ, [UR8+0x48], UR6 ;  /* 0x00004806083f75b2 */ /* 0x0000220008000100 */
[----:B------:R-:W-:Y:S01]  /*02d0*/  NOP ;  /* 0x0000000000007918 */ /* 0x000fe20000000000 */
.L_x_2:
[----:B------:R-:W-:Y:S01]  /*02e0*/  SHF.R.S32.HI R5, RZ, 0x1f, R0 ;  /* 0x0000001fff057819 */ /* 0x000fe20000011400 */
[----:B------:R-:W5:Y:S01]  /*02f0*/  SHFL.IDX PT, R2, R2, RZ, 0x1f ;  /* 0x00001fff02027589 */ /* 0x000f6200000e0000 */
[----:B0-----:R-:W0:Y:S01]  /*0300*/  S2UR UR8, SR_CTAID.X ;  /* 0x00000000000879c3 */ /* 0x001e220000002500 */
[----:B------:R-:W-:Y:S02]  /*0310*/  ELECT P0, URZ, PT ;  /* 0x00000000003f782f */ /* 0x000fe40003800000 */
[----:B------:R-:W-:Y:S01]  /*0320*/  LEA.HI R5, R5, R0, RZ, 0x7 ;  /* 0x0000000005057211 */ /* 0x000fe200078f38ff */
[----:B------:R-:W1:Y:S01]  /*0330*/  S2R R8, SR_CTAID.Y ;  /* 0x0000000000087919 */ /* 0x000e620000002600 */
[----:B------:R-:W-:Y:S01]  /*0340*/  ULDC UR4, c[0x0][0x150] ;  /* 0x0000540000047ab9 */ /* 0x000fe20000000800 */
[----:B------:R-:W-:Y:S01]  /*0350*/  VIADD R16, R4, 0xffffffff ;  /* 0xffffffff04107836 */ /* 0x000fe20000000000 */
[----:B------:R-:W-:Y:S01]  /*0360*/  LOP3.LUT R5, R5, 0xffffff80, RZ, 0xc0, !PT ;  /* 0xffffff8005057812 */ /* 0x000fe200078ec0ff */
[----:B------:R-:W-:Y:S01]  /*0370*/  NOP ;  /* 0x0000000000007918 */ /* 0x000fe20000000000 */
[----:B------:R-:W2:Y:S01]  /*0380*/  LDC R12, c[0x0][0x144] ;  /* 0x00005100ff0c7b82 */ /* 0x000ea20000000800 */
[----:B------:R-:W-:Y:S01]  /*0390*/  NOP ;  /* 0x0000000000007918 */ /* 0x000fe20000000000 */
[----:B------:R-:W-:Y:S01]  /*03a0*/  ISETP.GE.U32.AND P6, PT, R16, 0x2, PT ;  /* 0x000000021000780c */ /* 0x000fe20003fc6070 */
[----:B------:R-:W-:Y:S01]  /*03b0*/  IMAD.IADD R5, R0, 0x1, -R5 ;  /* 0x0000000100057824 */ /* 0x000fe200078e0a05 */
[----:B------:R-:W-:-:S04]  /*03c0*/  ISETP.NE.AND P3, PT, R4, RZ, PT ;  /* 0x000000ff0400720c */ /* 0x000fc80003f65270 */
[----:B------:R-:W-:Y:S01]  /*03d0*/  SHF.R.S32.HI R6, RZ, 0x1f, R5 ;  /* 0x0000001fff067819 */ /* 0x000fe20000011405 */
[----:B------:R-:W3:Y:S03]  /*03e0*/  LDC R14, c[0x0][0x140] ;  /* 0x00005000ff0e7b82 */ /* 0x000ee60000000800 */
[----:B------:R-:W-:Y:S02]  /*03f0*/  LEA.HI R6, R6, R5, RZ, 0x3 ;  /* 0x0000000506067211 */ /* 0x000fe400078f18ff */
[----:B-----5:R-:W-:Y:S02]  /*0400*/  ISETP.NE.OR P0, PT, R2, RZ, !P0 ;  /* 0x000000ff0200720c */ /* 0x020fe40004705670 */
[--C-:B------:R-:W-:Y:S02]  /*0410*/  SHF.R.S32.HI R2, RZ, 0x3, R6.reuse ;  /* 0x00000003ff027819 */ /* 0x100fe40000011406 */
[----:B------:R-:W-:-:S02]  /*0420*/  SHF.R.S32.HI R11, RZ, 0x1f, R6 ;  /* 0x0000001fff0b7819 */ /* 0x000fc40000011406 */
[----:B------:R-:W-:Y:S02]  /*0430*/  SHF.R.S32.HI R6, RZ, 0x1f, R3 ;  /* 0x0000001fff067819 */ /* 0x000fe40000011403 */
[----:B0-----:R-:W-:Y:S02]  /*0440*/  I2FP.F32.U32 R10, UR8 ;  /* 0x00000008000a7c45 */ /* 0x001fe40008201000 */
[----:B------:R-:W-:Y:S02]  /*0450*/  LEA.HI R11, R11, R2, RZ, 0x2 ;  /* 0x000000020b0b7211 */ /* 0x000fe400078f10ff */
[----:B------:R-:W-:Y:S01]  /*0460*/  LEA.HI R6, R6, R3, RZ, 0x2 ;  /* 0x0000000306067211 */ /* 0x000fe200078f10ff */
[----:B------:R-:W-:Y:S01]  /*0470*/  FMUL R10, R10, UR4 ;  /* 0x000000040a0a7c20 */ /* 0x000fe20008400000 */
[----:B------:R-:W-:Y:S01]  /*0480*/  LOP3.LUT R11, R11, 0xfffffffc, RZ, 0xc0, !PT ;  /* 0xfffffffc0b0b7812 */ /* 0x000fe200078ec0ff */
[----:B------:R-:W-:Y:S01]  /*0490*/  VOTEU.ALL UP0, P0 ;  /* 0x00000000003f7886 */ /* 0x000fe20000000000 */
[----:B------:R-:W-:Y:S01]  /*04a0*/  LOP3.LUT R6, R6, 0x3ffffffc, RZ, 0xc0, !PT ;  /* 0x3ffffffc06067812 */ /* 0x000fe200078ec0ff */
[----:B------:R-:W-:Y:S01]  /*04b0*/  ULDC UR4, c[0x0][0x154] ;  /* 0x0000550000047ab9 */ /* 0x000fe20000000800 */
[----:B-1----:R-:W-:Y:S01]  /*04c0*/  I2FP.F32.U32 R13, R8 ;  /* 0x00000008000d7245 */ /* 0x002fe20000201000 */
[----:B------:R-:W0:Y:S01]  /*04d0*/  F2I.U32.TRUNC.NTZ R10, R10 ;  /* 0x0000000a000a7305 */ /* 0x000e22000020f000 */
[----:B------:R-:W-:Y:S01]  /*04e0*/  IMAD.IADD R11, R2, 0x1, -R11 ;  /* 0x00000001020b7824 */ /* 0x000fe200078e0a0b */
[----:B------:R-:W1:Y:S01]  /*04f0*/  @!UP0 S2UR UR7, SR_CgaCtaId ;  /* 0x00000000000789c3 */ /* 0x000e620000008800 */
[----:B------:R-:W-:-:S02]  /*0500*/  IMAD.IADD R6, R3, 0x1, -R6 ;  /* 0x0000000103067824 */ /* 0x000fc400078e0a06 */
[----:B------:R-:W-:Y:S01]  /*0510*/  FMUL R13, R13, UR4 ;  /* 0x000000040d0d7c20 */ /* 0x000fe20008400000 */
[----:B------:R-:W-:Y:S01]  /*0520*/  UMOV UR4, 0x20 ;  /* 0x0000002000047882 */ /* 0x000fe20000000000 */
[----:B------:R-:W-:Y:S01]  /*0530*/  @!UP0 UMOV UR6, 0x400 ;  /* 0x0000040000068882 */ /* 0x000fe20000000000 */
[----:B------:R-:W-:Y:S01]  /*0540*/  IMAD R6, R6, 0x4, R11 ;  /* 0x0000000406067824 */ /* 0x000fe200078e020b */
[----:B------:R-:W-:-:S04]  /*0550*/  @!UP0 UIADD3 UR4, -UR4, 0x100000, URZ ;  /* 0x0010000004048890 */ /* 0x000fc8000fffe13f */
[----:B------:R-:W-:Y:S02]  /*0560*/  @!UP0 USHF.L.U32 UR5, UR4, 0xb, URZ ;  /* 0x0000000b04058899 */ /* 0x000fe4000800063f */
[----:B------:R-:W-:Y:S01]  /*0570*/  @!UP0 USHF.L.U32 UR4, UR4, 0x1, URZ ;  /* 0x0000000104048899 */ /* 0x000fe2000800063f */
[----:B---3--:R-:W-:Y:S01]  /*0580*/  ISETP.EQ.U32.AND P2, PT, R14, 0x1, PT ;  /* 0x000000010e00780c */ /* 0x008fe20003f42070 */
[----:B------:R-:W3:Y:S01]  /*0590*/  LDC R11, c[0x0][0x148] ;  /* 0x00005200ff0b7b82 */ /* 0x000ee20000000800 */
[----:B------:R-:W5:Y:S01]  /*05a0*/  F2I.U32.TRUNC.NTZ R13, R13 ;  /* 0x0000000d000d7305 */ /* 0x000f62000020f000 */
[----:B------:R-:W-:Y:S01]  /*05b0*/  LEA.HI R2, R6, R6, RZ, 0x1 ;  /* 0x0000000606027211 */ /* 0x000fe200078f08ff */
[----:B------:R-:W-:Y:S01]  /*05c0*/  VOTEU.ALL UP1, P0 ;  /* 0x00000000003f7886 */ /* 0x000fe20000020000 */
[----:B0-----:R-:W-:Y:S02]  /*05d0*/  IMAD.MOV R15, RZ, RZ, -R10 ;  /* 0x000000ffff0f7224 */ /* 0x001fe400078e0a0a */
[----:B------:R-:W-:-:S02]  /*05e0*/  LOP3.LUT R3, R2, 0xfffffffe, RZ, 0xc0, !PT ;  /* 0xfffffffe02037812 */ /* 0x000fc400078ec0ff */
[----:B------:R-:W-:Y:S01]  /*05f0*/  SHF.R.S32.HI R2, RZ, 0x1f, R7 ;  /* 0x0000001fff027819 */ /* 0x000fe20000011407 */
[----:B--2---:R-:W-:Y:S02]  /*0600*/  IMAD R10, R12, R15, UR8 ;  /* 0x000000080c0a7e24 */ /* 0x004fe4000f8e020f */
[----:B------:R-:W-:Y:S01]  /*0610*/  IMAD.IADD R3, R6, 0x1, -R3 ;  /* 0x0000000106037824 */ /* 0x000fe200078e0a03 */
[----:B------:R-:W-:-:S04]  /*0620*/  LEA.HI R2, R2, R7, RZ, 0x2 ;  /* 0x0000000702027211 */ /* 0x000fc800078f10ff */
[----:B------:R-:W-:Y:S01]  /*0630*/  ISETP.NE.AND P4, PT, R3, R10, PT ;  /* 0x0000000a0300720c */ /* 0x000fe20003f85270 */
[----:B------:R-:W-:Y:S01]  /*0640*/  IMAD.SHL.U32 R3, R6, 0x4, RZ ;  /* 0x0000000406037824 */ /* 0x000fe200078e00ff */
[----:B------:R-:W-:Y:S01]  /*0650*/  LOP3.LUT R2, R2, 0xfffffffc, RZ, 0xc0, !PT ;  /* 0xfffffffc02027812 */ /* 0x000fe200078ec0ff */
[----:B-----5:R-:W-:Y:S01]  /*0660*/  IMAD.MOV R20, RZ, RZ, -R13 ;  /* 0x000000ffff147224 */ /* 0x020fe200078e0a0d */
[----:B-1----:R-:W-:Y:S02]  /*0670*/  @!UP0 ULEA UR6, UR7, UR6, 0x18 ;  /* 0x0000000607068291 */ /* 0x002fe4000f8ec03f */
[----:B------:R-:W-:Y:S01]  /*0680*/  LOP3.LUT R3, R6, 0xc, R3, 0x78, !PT ;  /* 0x0000000c06037812 */ /* 0x000fe200078e7803 */
[----:B------:R-:W-:Y:S01]  /*0690*/  IMAD.IADD R7, R7, 0x1, -R2 ;  /* 0x0000000107077824 */ /* 0x000fe200078e0a02 */
[----:B------:R-:W-:Y:S01]  /*06a0*/  VOTEU.ALL UP0, P0 ;  /* 0x00000000003f7886 */ /* 0x000fe20000000000 */
[----:B---3--:R-:W-:Y:S01]  /*06b0*/  IMAD R13, R11, R20, R8 ;  /* 0x000000140b0d7224 */ /* 0x008fe200078e0208 */
[----:B------:R-:W-:Y:S01]  /*06c0*/  LOP3.LUT P0, RZ, R5, 0x7, RZ, 0xc0, !PT ;  /* 0x0000000705ff7812 */ /* 0x000fe2000780c0ff */
[----:B------:R-:W-:Y:S01]  /*06d0*/  IMAD.MOV.U32 R6, RZ, RZ, 0x1 ;  /* 0x00000001ff067424 */ /* 0x000fe200078e00ff */
[----:B------:R-:W-:-:S02]  /*06e0*/  ISETP.NE.AND P1, PT, R7, 0x3, PT ;  /* 0x000000030700780c */ /* 0x000fc40003f25270 */
[----:B------:R-:W-:Y:S02]  /*06f0*/  @P4 LEA.HI R2, R3, R3, RZ, 0x1 ;  /* 0x0000000303024211 */ /* 0x000fe400078f08ff */
[----:B------:R-:W-:Y:S01]  /*0700*/  ISETP.EQ.OR P1, PT, R7, RZ, !P1 ;  /* 0x000000ff0700720c */ /* 0x000fe20004f22670 */
[----:B------:R-:W0:Y:S02]  /*0710*/  FENCE.VIEW.ASYNC.S ;  /* 0x00000000000073c6 */ /* 0x000e240000000000 */
[----:B0-----:R0:W1:Y:S01]  /*0720*/  @!UP0 SYNCS.EXCH.64 URZ, [UR6+0x60], UR4 ;  /* 0x00006004063f85b2 */ /* 0x0010620008000100 */
[----:B------:R-:W-:Y:S02]  /*0730*/  @P4 SHF.R.S32.HI R2, RZ, 0x1, R2 ;  /* 0x00000001ff024819 */ /* 0x000fe40000011402 */
[----:B------:R-:W-:Y:S02]  /*0740*/  ISETP.LT.U32.AND P0, PT, R3, 0x4, !P0 ;  /* 0x000000040300780c */ /* 0x000fe40004701070 */
[----:B------:R-:W-:-:S02]  /*0750*/  @P4 ISETP.NE.AND P5, PT, R2, R13, PT ;  /* 0x0000000d0200420c */ /* 0x000fc40003fa5270 */
[----:B------:R-:W-:Y:S02]  /*0760*/  ISETP.EQ.AND P1, PT, R4, RZ, P1 ;  /* 0x000000ff0400720c */ /* 0x000fe40000f22270 */
[----:B------:R-:W-:Y:S02]  /*0770*/  SEL R5, RZ, 0x1, !P0 ;  /* 0x00000001ff057807 */ /* 0x000fe40004000000 */
[----:B------:R-:W-:Y:S02]  /*0780*/  @P4 SEL R6, RZ, 0x1, P5 ;  /* 0x00000001ff064807 */ /* 0x000fe40002800000 */
[----:B------:R-:W-:Y:S02]  /*0790*/  SEL R2, RZ, 0x1, !P1 ;  /* 0x00000001ff027807 */ /* 0x000fe40004800000 */
[----:B------:R-:W-:Y:S01]  /*07a0*/  LOP3.LUT R6, R6, R5, RZ, 0xc0, !PT ;  /* 0x0000000506067212 */ /* 0x000fe200078ec0ff */
[----:B------:R0:W2:Y:S01]  /*07b0*/  @!UP1 SYNCS.EXCH.64 URZ, [UR6+0x68], UR4 ;  /* 0x00006804063f95b2 */ /* 0x0000a20008000100 */
[----:B------:R-:W-:Y:S01]  /*07c0*/  SEL R2, R2, 0x2, P6 ;  /* 0x0000000202027807 */ /* 0x000fe20003000000 */
[----:B------:R-:W-:Y:S01]  /*07d0*/  NOP ;  /* 0x0000000000007918 */ /* 0x000fe20000000000 */
[----:B------:R-:W-:Y:S05]  /*07e0*/  @!P2 BRA `(.L_x_3) ;  /* 0x000000000008a947 */ /* 0x000fea0003800000 */
[----:B-12-4-:R-:W-:Y:S01]  /*07f0*/  UCGABAR_ARV ;  /* 0x00000000000079c7 */ /* 0x016fe20008000000 */
[----:B------:R-:W-:Y:S05]  /*0800*/  BRA `(.L_x_4) ;  /* 0x0000000000047947 */ /* 0x000fea0003800000 */
.L_x_3:
[----:B-12-4-:R-:W-:Y:S01]  /*0810*/  NOP ;  /* 0x0000000000007918 */ /* 0x016fe20000000000 */
.L_x_4:
[----:B------:R-:W1:Y:S01]  /*0820*/  LDC R4, c[0x0][0x65c] ;  /* 0x00019700ff047b82 */ /* 0x000e620000000800 */
[----:B------:R-:W-:Y:S01]  /*0830*/  IMAD.MOV.U32 R5, RZ, RZ, RZ ;  /* 0x000000ffff057224 */ /* 0x000fe200078e00ff */
[----:B-1----:R-:W-:Y:S01]  /*0840*/  ISETP.NE.AND P4, PT, R4, 0x1, PT ;  /* 0x000000010400780c */ /* 0x002fe20003f85270 */
[----:B------:R-:W-:-:S12]  /*0850*/  IMAD.U32 R4, RZ, RZ, UR8 ;  /* 0x00000008ff047e24 */ /* 0x000fd8000f8e00ff */
[----:B------:R-:W1:Y:S01]  /*0860*/  @P4 LDC R15, c[0x0][0x10] ;  /* 0x00000400ff0f4b82 */ /* 0x000e620000000800 */
[----:B------:R-:W-:Y:S02]  /*0870*/  @P4 IMAD.MOV.U32 R9, RZ, RZ, RZ ;  /* 0x000000ffff094224 */ /* 0x000fe400078e00ff */
[----:B------:R-:W-:-:S05]  /*0880*/  @P4 IMAD.MOV.U32 R17, RZ, RZ, RZ ;  /* 0x000000ffff114224 */ /* 0x000fca00078e00ff */
[----:B------:R-:W2:Y:S01]  /*0890*/  @!P4 LDC R13, c[0x0][0xc] ;  /* 0x00000300ff0dcb82 */ /* 0x000ea20000000800 */
[----:B-1----:R-:W-:-:S04]  /*08a0*/  @P4 IMAD.WIDE.U32 R14, R15, UR8, R8 ;  /* 0x000000080f0e4c25 */ /* 0x002fc8000f8e0008 */
[----:B--2---:R-:W-:-:S04]  /*08b0*/  @!P4 IMAD.WIDE.U32 R12, R8, R13, R4 ;  /* 0x0000000d080cc225 */ /* 0x004fc800078e0004 */
[----:B------:R-:W-:Y:S02]  /*08c0*/  @P4 IMAD.MOV.U32 R4, RZ, RZ, R14 ;  /* 0x000000ffff044224 */ /* 0x000fe400078e000e */
[----:B------:R-:W-:Y:S02]  /*08d0*/  @P4 IMAD.IADD R5, R15, 0x1, R17 ;  /* 0x000000010f054824 */ /* 0x000fe400078e0211 */
[----:B------:R-:W-:Y:S02]  /*08e0*/  @!P4 IMAD.MOV.U32 R4, RZ, RZ, R12 ;  /* 0x000000ffff04c224 */ /* 0x000fe400078e000c */
[----:B------:R-:W-:Y:S01]  /*08f0*/  @!P4 IMAD.MOV.U32 R5, RZ, RZ, R13 ;  /* 0x000000ffff05c224 */ /* 0x000fe200078e000d */
[----:B------:R-:W-:Y:S06]  /*0900*/  @!P2 BRA `(.L_x_5) ;  /* 0x00000000000ca947 */ /* 0x000fec0003800000 */
[----:B------:R-:W-:Y:S01]  /*0910*/  UCGABAR_WAIT ;  /* 0x0000000000007dc7 */ /* 0x000fe20008000000 */
[----:B------:R-:W-:Y:S01]  /*0920*/  CCTL.IVALL ;  /* 0x00000000ff00798f */ /* 0x000fe20002000000 */
[----:B------:R-:W-:Y:S05]  /*0930*/  BRA `(.L_x_6) ;  /* 0x0000000000047947 */ /* 0x000fea0003800000 */
.L_x_5:
[----:B------:R-:W-:Y:S06]  /*0940*/  BAR.SYNC.DEFER_BLOCKING 0x0 ;  /* 0x0000000000007b1d */ /* 0x000fec0000010000 */
.L_x_6:
[----:B------:R-:W-:Y:S05]  /*0950*/  @!P3 BRA `(.L_x_7) ;  /* 0x0000004800ccb947 */ /* 0x000fea0003800000 */
[----:B------:R-:W-:-:S13]  /*0960*/  ISETP.GT.U32.AND P0, PT, R16, 0x1, PT ;  /* 0x000000011000780c */ /* 0x000fda0003f04070 */
[----:B0-----:R-:W-:Y:S05]  /*0970*/  @P0 EXIT ;  /* 0x000000000000094d */ /* 0x001fea0003800000 */
[----:B------:R-:W-:Y:S01]  /*0980*/  ULDC.64 UR4, c[0x0][0x650] ;  /* 0x0001940000047ab9 */ /* 0x000fe20000000a00 */
[----:B------:R-:W-:Y:S01]  /*0990*/  PRMT R14, RZ, 0x7610, R14 ;  /* 0x00007610ff0e7816 */ /* 0x000fe2000000000e */
[----:B------:R-:W-:Y:S01]  /*09a0*/  IMAD.MOV.U32 R71, RZ, RZ, -0x1 ;  /* 0xffffffffff477424 */ /* 0x000fe200078e00ff */
[----:B------:R-:W-:Y:S01]  /*09b0*/  ISETP.GE.U32.AND P0, PT, R4, UR4, PT ;  /* 0x0000000404007c0c */ /* 0x000fe2000bf06070 */
[----:B------:R-:W-:Y:S02]  /*09c0*/  IMAD.MOV.U32 R15, RZ, RZ, -0x1 ;  /* 0xffffffffff0f7424 */ /* 0x000fe400078e00ff */
[----:B------:R-:W-:Y:S01]  /*09d0*/  IMAD.MOV.U32 R73, RZ, RZ, -0x1 ;  /* 0xffffffffff497424 */ /* 0x000fe200078e00ff */
[----:B------:R-:W-:-:S13]  /*09e0*/  ISETP.GE.U32.AND.EX P0, PT, R5, UR5, PT, P0 ;  /* 0x0000000505007c0c */ /* 0x000fda000bf06100 */
[----:B------:R-:W-:Y:S05]  /*09f0*/  @P0 BRA `(.L_x_8) ;  /* 0x0000000400240947 */ /* 0x000fea0003800000 */
[----:B------:R-:W0:Y:S01]  /*0a00*/  LDC.64 R22, c[0x0][0x628] ;  /* 0x00018a00ff167b82 */ /* 0x000e220000000a00 */
[----:B------:R-:W-:Y:S02]  /*0a10*/  IMAD.MOV.U32 R12, RZ, RZ, R4 ;  /* 0x000000ffff0c7224 */ /* 0x000fe400078e0004 */
[----:B------:R-:W-:-:S05]  /*0a20*/  IMAD.MOV.U32 R13, RZ, RZ, R5 ;  /* 0x000000ffff0d7224 */ /* 0x000fca00078e0005 */
[----:B------:R-:W1:Y:S08]  /*0a30*/  LDC R18, c[0x0][0x630] ;  /* 0x00018c00ff127b82 */ /* 0x000e700000000800 */
[----:B------:R-:W2:Y:S01]  /*0a40*/  LDC.64 R24, c[0x0][0x620] ;  /* 0x00018800ff187b82 */ /* 0x000ea20000000a00 */
[----:B0-----:R-:W-:-:S04]  /*0a50*/  ISETP.NE.U32.AND P0, PT, R22, RZ, PT ;  /* 0x000000ff1600720c */ /* 0x001fc80003f05070 */
[----:B------:R-:W-:-:S13]  /*0a60*/  ISETP.NE.AND.EX P0, PT, R23, RZ, PT, P0 ;  /* 0x000000ff1700720c */ /* 0x000fda0003f05300 */
[----:B-12---:R-:W-:Y:S05]  /*0a70*/  @!P0 BRA `(.L_x_9) ;  /* 0x0000000000288947 */ /* 0x006fea0003800000 */
[----:B------:R-:W0:Y:S02]  /*0a80*/  LDC R7, c[0x0][0x634] ;  /* 0x00018d00ff077b82 */ /* 0x000e240000000800 */
[----:B0-----:R-:W-:-:S05]  /*0a90*/  IADD3 R7, P0, R4, R7, RZ ;  /* 0x0000000704077210 */ /* 0x001fca0007f1e0ff */
[----:B------:R-:W-:-:S04]  /*0aa0*/  IMAD.X R19, RZ, RZ, R5, P0 ;  /* 0x000000ffff137224 */ /* 0x000fc800000e0605 */
[----:B------:R-:W-:-:S04]  /*0ab0*/  IMAD.WIDE.U32 R12, R19, R22, RZ ;  /* 0x00000016130c7225 */ /* 0x000fc800078e00ff */
[----:B------:R-:W-:-:S04]  /*0ac0*/  IMAD.WIDE.U32 R14, P0, R7, R23, R12 ;  /* 0x00000017070e7225 */ /* 0x000fc8000780000c */
[----:B------:R-:W-:-:S04]  /*0ad0*/  IMAD.WIDE.U32 R12, R7, R22, RZ ;  /* 0x00000016070c7225 */ /* 0x000fc800078e00ff */
[----:B------:R-:W-:Y:S01]  /*0ae0*/  IMAD.X R17, RZ, RZ, RZ, P0 ;  /* 0x000000ffff117224 */ /* 0x000fe200000e06ff */
[----:B------:R-:W-:Y:S01]  /*0af0*/  IADD3 RZ, P0, R13, R14, RZ ;  /* 0x0000000e0dff7210 */ /* 0x000fe20007f1e0ff */
[----:B------:R-:W-:-:S04]  /*0b00*/  IMAD.MOV.U32 R16, RZ, RZ, R15 ;  /* 0x000000ffff107224 */ /* 0x000fc800078e000f */
[----:B------:R-:W-:-:S08]  /*0b10*/  IMAD.WIDE.U32.X R12, R19, R23, R16, P0 ;  /* 0x00000017130c7225 */ /* 0x000fd000000e0410 */
.L_x_9:
[----:B------:R-:W0:Y:S01]  /*0b20*/  LDC.64 R28, c[0x0][0x640] ;  /* 0x00019000ff1c7b82 */ /* 0x000e220000000a00 */
[--C-:B------:R-:W-:Y:S01]  /*0b30*/  SHF.R.U64 R73, R12, R18, R13.reuse ;  /* 0x000000120c497219 */ /* 0x100fe2000000120d */
[----:B------:R-:W-:Y:S01]  /*0b40*/  IMAD R27, R11, R20, R8 ;  /* 0x000000140b1b7224 */ /* 0x000fe200078e0208 */
[----:B------:R-:W-:Y:S01]  /*0b50*/  SHF.R.U32.HI R7, RZ, R18, R13 ;  /* 0x00000012ff077219 */ /* 0x000fe2000001160d */
[----:B------:R-:W-:Y:S01]  /*0b60*/  IMAD.MOV.U32 R23, RZ, RZ, 0x1 ;  /* 0x00000001ff177424 */ /* 0x000fe200078e00ff */
[----:B------:R-:W-:-:S03]  /*0b70*/  IADD3 R9, P0, RZ, -R73, RZ ;  /* 0x80000049ff097210 */ /* 0x000fc60007f1e0ff */
[----:B------:R-:W1:Y:S02]  /*0b80*/  LDC R22, c[0x0][0x618] ;  /* 0x00018600ff167b82 */ /* 0x000e640000000800 */
[----:B------:R-:W-:Y:S02]  /*0b90*/  IMAD.X R7, RZ, RZ, ~R7, P0 ;  /* 0x000000ffff077224 */ /* 0x000fe400000e0e07 */
[----:B------:R-:W-:-:S04]  /*0ba0*/  IMAD.WIDE.U32 R12, R9, R24, R4 ;  /* 0x00000018090c7225 */ /* 0x000fc800078e0004 */
[----:B------:R-:W2:Y:S01]  /*0bb0*/  LDC R18, c[0x0][0x608] ;  /* 0x00018200ff127b82 */ /* 0x000ea20000000800 */
[----:B------:R-:W-:Y:S02]  /*0bc0*/  IMAD R14, R7, R24, RZ ;  /* 0x00000018070e7224 */ /* 0x000fe400078e02ff */
[----:B------:R-:W-:Y:S02]  /*0bd0*/  IMAD.MOV.U32 R7, RZ, RZ, -0x1 ;  /* 0xffffffffff077424 */ /* 0x000fe400078e00ff */
[----:B------:R-:W-:-:S03]  /*0be0*/  IMAD R9, R9, R25, R14 ;  /* 0x0000001909097224 */ /* 0x000fc600078e020e */
[----:B------:R-:W3:Y:S01]  /*0bf0*/  LDC R26, c[0x0][0x658] ;  /* 0x00019600ff1a7b82 */ /* 0x000ee20000000800 */
[----:B------:R-:W-:Y:S01]  /*0c00*/  IMAD.IADD R9, R13, 0x1, R9 ;  /* 0x000000010d097824 */ /* 0x000fe200078e0209 */
[----:B0-----:R-:W-:-:S04]  /*0c10*/  ISETP.NE.U32.AND P0, PT, R28, RZ, PT ;  /* 0x000000ff1c00720c */ /* 0x001fc80003f05070 */
[----:B------:R-:W-:Y:S02]  /*0c20*/  ISETP.NE.AND.EX P0, PT, R29, RZ, PT, P0 ;  /* 0x000000ff1d00720c */ /* 0x000fe40003f05300 */
[----:B------:R-:W0:Y:S01]  /*0c30*/  LDC R24, c[0x0][0x600] ;  /* 0x00018000ff187b82 */ /* 0x000e220000000800 */
[-CC-:B-1----:R-:W-:Y:S02]  /*0c40*/  SHF.R.U64 R16, R12, R22.reuse, R9.reuse ;  /* 0x000000160c107219 */ /* 0x182fe40000001209 */
[----:B------:R-:W-:-:S05]  /*0c50*/  SHF.R.U32.HI R9, RZ, R22, R9 ;  /* 0x00000016ff097219 */ /* 0x000fca0000011609 */
[----:B------:R-:W1:Y:S01]  /*0c60*/  LDC R19, c[0x0][0x648] ;  /* 0x00019200ff137b82 */ /* 0x000e620000000800 */
[-CC-:B--2---:R-:W-:Y:S02]  /*0c70*/  SHF.R.U64 R22, R16, R18.reuse, R9.reuse ;  /* 0x0000001210167219 */ /* 0x184fe40000001209 */
[----:B------:R-:W-:-:S05]  /*0c80*/  SHF.R.U32.HI R9, RZ, R18, R9 ;  /* 0x00000012ff097219 */ /* 0x000fca0000011609 */
[----:B------:R-:W2:Y:S01]  /*0c90*/  LDC R21, c[0x0][0x638] ;  /* 0x00018e00ff157b82 */ /* 0x000ea20000000800 */
[-CC-:B---3--:R-:W-:Y:S02]  /*0ca0*/  SHF.R.U64 R18, R22, R26.reuse, R9.reuse ;  /* 0x0000001a16127219 */ /* 0x188fe40000001209 */
[-C--:B------:R-:W-:Y:S02]  /*0cb0*/  SHF.L.U32 R7, R7, R26.reuse, RZ ;  /* 0x0000001a07077219 */ /* 0x080fe400000006ff */
[----:B------:R-:W-:Y:S01]  /*0cc0*/  SHF.R.U32.HI R9, RZ, R26, R9 ;  /* 0x0000001aff097219 */ /* 0x000fe20000011609 */
[----:B------:R-:W-:Y:S01]  /*0cd0*/  IMAD.MOV.U32 R8, RZ, RZ, R18 ;  /* 0x000000ffff087224 */ /* 0x000fe200078e0012 */
[----:B------:R-:W-:Y:S01]  /*0ce0*/  LOP3.LUT R11, RZ, R7, RZ, 0x33, !PT ;  /* 0x00000007ff0b7212 */ /* 0x000fe200078e33ff */
[----:B------:R-:W3:Y:S01]  /*0cf0*/  LDC R25, c[0x0][0x610] ;  /* 0x00018400ff197b82 */ /* 0x000ee20000000800 */
[----:B------:R-:W-:Y:S05]  /*0d00*/  @!P0 BRA `(.L_x_10) ;  /* 0x0000000000288947 */ /* 0x000fea0003800000 */
[----:B------:R-:W4:Y:S02]  /*0d10*/  LDC R7, c[0x0][0x64c] ;  /* 0x00019300ff077b82 */ /* 0x000f240000000800 */
[----:B----4-:R-:W-:-:S05]  /*0d20*/  IADD3 R7, P0, R18, R7, RZ ;  /* 0x0000000712077210 */ /* 0x010fca0007f1e0ff */
        /* <DEDUP_REMOVED lines=8> */
.L_x_10:
[----:B-1----:R-:W-:Y:S01]  /*0db0*/  SHF.R.U64 R9, R8, R19, R9 ;  /* 0x0000001308097219 */ /* 0x002fe20000001209 */
[----:B------:R-:W-:Y:S01]  /*0dc0*/  IMAD.MOV.U32 R14, RZ, RZ, 0x1 ;  /* 0x00000001ff0e7424 */ /* 0x000fe200078e00ff */
[----:B------:R-:W-:Y:S01]  /*0dd0*/  LOP3.LUT R8, R22, R11, RZ, 0xc0, !PT ;  /* 0x0000000b16087212 */ /* 0x000fe200078ec0ff */
[----:B0-----:R-:W-:Y:S01]  /*0de0*/  VIADD R11, R24, 0xffffffff ;  /* 0xffffffff180b7836 */ /* 0x001fe20000000000 */
[----:B------:R-:W-:Y:S01]  /*0df0*/  SHF.L.U32 R7, R23, R26, RZ ;  /* 0x0000001a17077219 */ /* 0x000fe200000006ff */
[----:B------:R-:W-:Y:S01]  /*0e00*/  IMAD.MOV R12, RZ, RZ, -R9 ;  /* 0x000000ffff0c7224 */ /* 0x000fe200078e0a09 */
[----:B------:R-:W-:Y:S02]  /*0e10*/  SEL R10, R10, R27, !P4 ;  /* 0x0000001b0a0a7207 */ /* 0x000fe40006000000 */
[----:B------:R-:W-:Y:S01]  /*0e20*/  LOP3.LUT R11, R16, R11, RZ, 0xc0, !PT ;  /* 0x0000000b100b7212 */ /* 0x000fe200078ec0ff */
[----:B------:R-:W-:Y:S02]  /*0e30*/  IMAD R9, R7, R9, R8 ;  /* 0x0000000907097224 */ /* 0x000fe400078e0208 */
[----:B--2---:R-:W-:-:S02]  /*0e40*/  IMAD R7, R12, R21, R18 ;  /* 0x000000150c077224 */ /* 0x004fc400078e0212 */
[----:B---3--:R-:W-:Y:S02]  /*0e50*/  IMAD R10, R9, R25, R10 ;  /* 0x00000019090a7224 */ /* 0x008fe400078e020a */
[----:B------:R-:W-:-:S05]  /*0e60*/  IMAD R7, R7, R24, R11 ;  /* 0x0000001807077224 */ /* 0x000fca00078e020b */
[----:B------:R-:W-:Y:S02]  /*0e70*/  SEL R15, R7, R10, !P4 ;  /* 0x0000000a070f7207 */ /* 0x000fe40006000000 */
[----:B------:R-:W-:-:S07]  /*0e80*/  SEL R71, R10, R7, !P4 ;  /* 0x000000070a477207 */ /* 0x000fce0006000000 */
.L_x_8:
[----:B------:R-:W-:-:S08]  /*0e90*/  NOP ;  /* 0x0000000000007918 */ /* 0x000fd00000000000 */
[----:B------:R-:W0:Y:S02]  /*0ea0*/  USETMAXREG.TRY_ALLOC.CTAPOOL UP0, 0xe8 ;  /* 0x000000e8000079c8 */ /* 0x000e240008000600 */
[----:B0-----:R-:W-:-:S13]  /*0eb0*/  PLOP3.LUT P0, PT, PT, PT, UP0, 0x80, 0x0 ;  /* 0x000000000000781c */ /* 0x001fda0003f0f008 */
[----:B------:R-:W-:Y:S05]  /*0ec0*/  @!P0 BRA `(.L_x_8) ;  /* 0xfffffffc00f08947 */ /* 0x000fea000383ffff */
[----:B------:R-:W-:Y:S01]  /*0ed0*/  ULDC.64 UR4, c[0x0][0x598] ;  /* 0x0001660000047ab9 */ /* 0x000fe20000000a00 */
[----:B------:R-:W-:Y:S01]  /*0ee0*/  ULDC.64 UR18, c[0x0][0x208] ;  /* 0x0000820000127ab9 */ /* 0x000fe20000000a00 */
[----:B------:R-:W-:-:S04]  /*0ef0*/  ISETP.NE.U32.AND P0, PT, RZ, UR4, PT ;  /* 0x00000004ff007c0c */ /* 0x000fc8000bf05070 */
[----:B------:R-:W-:-:S13]  /*0f00*/  ISETP.NE.AND.EX P0, PT, RZ, UR5, PT, P0 ;  /* 0x00000005ff007c0c */ /* 0x000fda000bf05300 */
[----:B------:R-:W-:Y:S05]  /*0f10*/  @!P0 BRA `(.L_x_11) ;  /* 0x00000000001c8947 */ /* 0x000fea0003800000 */
[----:B------:R-:W0:Y:S02]  /*0f20*/  LDC.64 R8, c[0x0][0x598] ;  /* 0x00016600ff087b82 */ /* 0x000e240000000a00 */
[----:B0-----:R-:W2:Y:S02]  /*0f30*/  LDG.E.64 R8, desc[UR18][R8.64] ;  /* 0x0000001208087981 */ /* 0x001ea4000c1e1b00 */
[----:B--2---:R-:W-:-:S04]  /*0f40*/  ISETP.NE.U32.AND P0, PT, R8, RZ, PT ;  /* 0x000000ff0800720c */ /* 0x004fc80003f05070 */
[----:B------:R-:W-:-:S13]  /*0f50*/  ISETP.NE.AND.EX P0, PT, R9, RZ, PT, P0 ;  /* 0x000000ff0900720c */ /* 0x000fda0003f05300 */
[----:B------:R-:W-:Y:S05]  /*0f60*/  @!P0 BRA `(.L_x_11) ;  /* 0x0000000000088947 */ /* 0x000fea0003800000 */
[----:B------:R0:W5:Y:S01]  /*0f70*/  LD.E R7, desc[UR18][R8.64] ;  /* 0x0000001208077980 */ /* 0x000162000c101900 */
[----:B------:R-:W-:Y:S05]  /*0f80*/  BRA `(.L_x_12) ;  /* 0x0000000000207947 */ /* 0x000fea0003800000 */
.L_x_11:
[----:B------:R-:W-:Y:S02]  /*0f90*/  ULDC.64 UR4, c[0x0][0x588] ;  /* 0x0001620000047ab9 */ /* 0x000fe40000000a00 */
[----:B------:R-:W-:-:S04]  /*0fa0*/  ISETP.NE.U32.AND P0, PT, RZ, UR4, PT ;  /* 0x00000004ff007c0c */ /* 0x000fc8000bf05070 */
[----:B------:R-:W-:-:S13]  /*0fb0*/  ISETP.NE.AND.EX P0, PT, RZ, UR5, PT, P0 ;  /* 0x00000005ff007c0c */ /* 0x000fda000bf05300 */
[----:B------:R-:W-:Y:S05]  /*0fc0*/  @!P0 BRA `(.L_x_13) ;  /* 0x00000000000c8947 */ /* 0x000fea0003800000 */
[----:B------:R-:W0:Y:S02]  /*0fd0*/  LDC.64 R8, c[0x0][0x588] ;  /* 0x00016200ff087b82 */ /* 0x000e240000000a00 */
[----:B0-----:R1:W5:Y:S01]  /*0fe0*/  LDG.E R7, desc[UR18][R8.64] ;  /* 0x0000001208077981 */ /* 0x001362000c1e1900 */
[----:B------:R-:W-:Y:S05]  /*0ff0*/  BRA `(.L_x_12) ;  /* 0x0000000000047947 */ /* 0x000fea0003800000 */
.L_x_13:
[----:B------:R-:W2:Y:S02]  /*1000*/  LDC R7, c[0x0][0x580] ;  /* 0x00016000ff077b82 */ /* 0x000ea40000000800 */
.L_x_12:
[----:B------:R-:W-:Y:S02]  /*1010*/  ULDC.64 UR4, c[0x0][0x5a0] ;  /* 0x0001680000047ab9 */ /* 0x000fe40000000a00 */
[----:B------:R-:W-:-:S04]  /*1020*/  ISETP.NE.U32.AND P0, PT, RZ, UR4, PT ;  /* 0x00000004ff007c0c */ /* 0x000fc8000bf05070 */
[----:B------:R-:W-:-:S13]  /*1030*/  ISETP.NE.AND.EX P0, PT, RZ, UR5, PT, P0 ;  /* 0x00000005ff007c0c */ /* 0x000fda000bf05300 */
[----:B------:R-:W-:Y:S05]  /*1040*/  @!P0 BRA `(.L_x_14) ;  /* 0x00000000001c8947 */ /* 0x000fea0003800000 */
[----:B01----:R-:W0:Y:S02]  /*1050*/  LDC.64 R8, c[0x0][0x5a0] ;  /* 0x00016800ff087b82 */ /* 0x003e240000000a00 */
[----:B0-----:R-:W3:Y:S02]  /*1060*/  LDG.E.64 R8, desc[UR18][R8.64] ;  /* 0x0000001208087981 */ /* 0x001ee4000c1e1b00 */
[----:B---3--:R-:W-:-:S04]  /*1070*/  ISETP.NE.U32.AND P0, PT, R8, RZ, PT ;  /* 0x000000ff0800720c */ /* 0x008fc80003f05070 */
[----:B------:R-:W-:-:S13]  /*1080*/  ISETP.NE.AND.EX P0, PT, R9, RZ, PT, P0 ;  /* 0x000000ff0900720c */ /* 0x000fda0003f05300 */
[----:B------:R-:W-:Y:S05]  /*1090*/  @!P0 BRA `(.L_x_14) ;  /* 0x0000000000088947 */ /* 0x000fea0003800000 */
[----:B------:R0:W5:Y:S01]  /*10a0*/  LD.E R12, desc[UR18][R8.64] ;  /* 0x00000012080c7980 */ /* 0x000162000c101900 */
[----:B------:R-:W-:Y:S05]  /*10b0*/  BRA `(.L_x_15) ;  /* 0x0000000000207947 */ /* 0x000fea0003800000 */
.L_x_14:
[----:B------:R-:W-:Y:S02]  /*10c0*/  ULDC.64 UR4, c[0x0][0x590] ;  /* 0x0001640000047ab9 */ /* 0x000fe40000000a00 */
[----:B------:R-:W-:-:S04]  /*10d0*/  ISETP.NE.U32.AND P0, PT, RZ, UR4, PT ;  /* 0x00000004ff007c0c */ /* 0x000fc8000bf05070 */
[----:B------:R-:W-:-:S13]  /*10e0*/  ISETP.NE.AND.EX P0, PT, RZ, UR5, PT, P0 ;  /* 0x00000005ff007c0c */ /* 0x000fda000bf05300 */
[----:B------:R-:W-:Y:S05]  /*10f0*/  @!P0 BRA `(.L_x_16) ;  /* 0x00000000000c8947 */ /* 0x000fea0003800000 */
[----:B------:R-:W3:Y:S02]  /*1100*/  LDC.64 R12, c[0x0][0x590] ;  /* 0x00016400ff0c7b82 */ /* 0x000ee40000000a00 */
[----:B---3--:R3:W5:Y:S01]  /*1110*/  LDG.E R12, desc[UR18][R12.64] ;  /* 0x000000120c0c7981 */ /* 0x008762000c1e1900 */
[----:B------:R-:W-:Y:S05]  /*1120*/  BRA `(.L_x_15) ;  /* 0x0000000000047947 */ /* 0x000fea0003800000 */
.L_x_16:
[----:B------:R-:W4:Y:S02]  /*1130*/  LDC R12, c[0x0][0x584] ;  /* 0x00016100ff0c7b82 */ /* 0x000f240000000800 */
.L_x_15:
[----:B------:R-:W-:-:S13]  /*1140*/  LOP3.LUT P0, RZ, R14, 0xff, RZ, 0xc0, !PT ;  /* 0x000000ff0eff7812 */ /* 0x000fda000780c0ff */
[----:B------:R-:W-:Y:S05]  /*1150*/  @!P0 EXIT ;  /* 0x000000000000894d */ /* 0x000fea0003800000 */
[----:B------:R-:W-:Y:S01]  /*1160*/  ULDC UR4, c[0x0][0x28c] ;  /* 0x0000a30000047ab9 */ /* 0x000fe20000000800 */
[----:B------:R-:W-:Y:S01]  /*1170*/  LOP3.LUT R81, R2, 0x1, RZ, 0xfc, !PT ;  /* 0x0000000102517812 */ /* 0x000fe200078efcff */
[----:B------:R-:W-:-:S04]  /*1180*/  UIADD3 UR4, UR4, 0x1f, URZ ;  /* 0x0000001f04047890 */ /* 0x000fc8000fffe03f */
[----:B------:R-:W-:-:S04]  /*1190*/  USHF.R.S32.HI UR5, URZ, 0x1f, UR4 ;  /* 0x0000001f3f057899 */ /* 0x000fc80008011404 */
[----:B------:R-:W-:-:S03]  /*11a0*/  ULEA.HI UR5, UR5, UR4, URZ, 0x5 ;  /* 0x0000000405057291 */ /* 0x000fc6000f8f283f */
[----:B------:R-:W-:Y:S01]  /*11b0*/  UMOV UR4, URZ ;  /* 0x0000003f00047c82 */ /* 0x000fe20008000000 */
[----:B------:R-:W-:-:S03]  /*11c0*/  USHF.R.S32.HI UR9, URZ, 0x5, UR5 ;  /* 0x000000053f097899 */ /* 0x000fc60008011405 */
[----:B------:R-:W-:-:S09]  /*11d0*/  UMOV UR5, URZ ;  /* 0x0000003f00057c82 */ /* 0x000fd20008000000 */
.L_x_107:
[----:B01----:R-:W-:Y:S01]  /*11e0*/  LOP3.LUT R8, R0, 0x80, RZ, 0xc0, !PT ;  /* 0x0000008000087812 */ /* 0x003fe200078ec0ff */
[----:B------:R-:W0:Y:S01]  /*11f0*/  S2UR UR13, SR_CgaCtaId ;  /* 0x00000000000d79c3 */ /* 0x000e220000008800 */
[----:B------:R-:W-:Y:S01]  /*1200*/  UMOV UR12, 0x400 ;  /* 0x00000400000c7882 */ /* 0x000fe20000000000 */
[----:B------:R-:W-:Y:S01]  /*1210*/  UMOV UR6, URZ ;  /* 0x0000003f00067c82 */ /* 0x000fe20008000000 */
[----:B------:R-:W-:Y:S01]  /*1220*/  SHF.R.U32.HI R8, RZ, 0x7, R8 ;  /* 0x00000007ff087819 */ /* 0x000fe20000011608 */
[----:B------:R-:W-:Y:S01]  /*1230*/  UMOV UR7, URZ ;  /* 0x0000003f00077c82 */ /* 0x000fe20008000000 */
[----:B------:R-:W-:Y:S01]  /*1240*/  UMOV UR16, UR5 ;  /* 0x0000000500107c82 */ /* 0x000fe20008000000 */
[----:B------:R-:W-:Y:S01]  /*1250*/  CS2R R16, SRZ ;  /* 0x0000000000107805 */ /* 0x000fe2000001ff00 */
[----:B---3--:R-:W-:Y:S01]  /*1260*/  IMAD.MOV.U32 R13, RZ, RZ, RZ ;  /* 0x000000ffff0d7224 */ /* 0x008fe200078e00ff */
[----:B------:R-:W1:Y:S01]  /*1270*/  LDC R9, c[0x0][0x28c] ;  /* 0x0000a300ff097b82 */ /* 0x000e620000000800 */
[----:B------:R-:W3:Y:S01]  /*1280*/  SHFL.IDX PT, R8, R8, RZ, 0x1f ;  /* 0x00001fff08087589 */ /* 0x000ee200000e0000 */
[----:B------:R-:W-:-:S02]  /*1290*/  CS2R R18, SRZ ;  /* 0x0000000000127805 */ /* 0x000fc4000001ff00 */
[----:B------:R-:W-:Y:S02]  /*12a0*/  CS2R R20, SRZ ;  /* 0x0000000000147805 */ /* 0x000fe4000001ff00 */
[----:B------:R-:W-:Y:S02]  /*12b0*/  CS2R R22, SRZ ;  /* 0x0000000000167805 */ /* 0x000fe4000001ff00 */
[----:B------:R-:W-:Y:S02]  /*12c0*/  CS2R R56, SRZ ;  /* 0x0000000000387805 */ /* 0x000fe4000001ff00 */
[----:B------:R-:W-:Y:S02]  /*12d0*/  CS2R R58, SRZ ;  /* 0x00000000003a7805 */ /* 0x000fe4000001ff00 */
[----:B------:R-:W-:Y:S02]  /*12e0*/  CS2R R60, SRZ ;  /* 0x00000000003c7805 */ /* 0x000fe4000001ff00 */
[----:B------:R-:W-:-:S02]  /*12f0*/  CS2R R62, SRZ ;  /* 0x00000000003e7805 */ /* 0x000fc4000001ff00 */
[----:B------:R-:W-:Y:S02]  /*1300*/  CS2R R64, SRZ ;  /* 0x0000000000407805 */ /* 0x000fe4000001ff00 */
[----:B------:R-:W-:Y:S02]  /*1310*/  CS2R R66, SRZ ;  /* 0x0000000000427805 */ /* 0x000fe4000001ff00 */
[----:B------:R-:W-:Y:S01]  /*1320*/  CS2R R68, SRZ ;  /* 0x0000000000447805 */ /* 0x000fe2000001ff00 */
[----:B------:R-:W-:Y:S01]  /*1330*/  IMAD.MOV.U32 R70, RZ, RZ, RZ ;  /* 0x000000ffff467224 */ /* 0x000fe200078e00ff */
[----:B------:R-:W-:Y:S01]  /*1340*/  CS2R R74, SRZ ;  /* 0x00000000004a7805 */ /* 0x000fe2000001ff00 */
[----:B------:R-:W-:Y:S01]  /*1350*/  IMAD.MOV.U32 R72, RZ, RZ, RZ ;  /* 0x000000ffff487224 */ /* 0x000fe200078e00ff */
[----:B------:R-:W-:Y:S02]  /*1360*/  CS2R R76, SRZ ;  /* 0x00000000004c7805 */ /* 0x000fe4000001ff00 */
[----:B------:R-:W-:Y:S01]  /*1370*/  CS2R R78, SRZ ;  /* 0x00000000004e7805 */ /* 0x000fe2000001ff00 */
[----:B------:R-:W-:Y:S01]  /*1380*/  IMAD.MOV.U32 R80, RZ, RZ, RZ ;  /* 0x000000ffff507224 */ /* 0x000fe200078e00ff */
[----:B----4-:R-:W-:Y:S01]  /*1390*/  CS2R R24, SRZ ;  /* 0x0000000000187805 */ /* 0x010fe2000001ff00 */
[----:B------:R-:W-:Y:S01]  /*13a0*/  IMAD.U32 R14, RZ, RZ, UR4 ;  /* 0x00000004ff0e7e24 */ /* 0x000fe2000f8e00ff */
[----:B------:R-:W-:-:S02]  /*13b0*/  CS2R R26, SRZ ;  /* 0x00000000001a7805 */ /* 0x000fc4000001ff00 */
[----:B------:R-:W-:Y:S02]  /*13c0*/  CS2R R28, SRZ ;  /* 0x00000000001c7805 */ /* 0x000fe4000001ff00 */
[----:B------:R-:W-:Y:S02]  /*13d0*/  CS2R R30, SRZ ;  /* 0x00000000001e7805 */ /* 0x000fe4000001ff00 */
[----:B------:R-:W-:Y:S02]  /*13e0*/  CS2R R32, SRZ ;  /* 0x0000000000207805 */ /* 0x000fe4000001ff00 */
[----:B-1----:R-:W-:Y:S02]  /*13f0*/  ISETP.GE.AND P0, PT, R9, 0x1, PT ;  /* 0x000000010900780c */ /* 0x002fe40003f06270 */
[----:B------:R-:W-:Y:S02]  /*1400*/  CS2R R34, SRZ ;  /* 0x0000000000227805 */ /* 0x000fe4000001ff00 */
[----:B---3--:R-:W-:-:S02]  /*1410*/  R2UR UR8, R8 ;  /* 0x00000000080872ca */ /* 0x008fc400000e0000 */
        /* <DEDUP_REMOVED lines=8> */
[----:B------:R-:W-:Y:S02]  /*14a0*/  CS2R R52, SRZ ;  /* 0x0000000000347805 */ /* 0x000fe4000001ff00 */
[----:B------:R-:W-:Y:S01]  /*14b0*/  CS2R R54, SRZ ;  /* 0x0000000000367805 */ /* 0x000fe2000001ff00 */
[----:B------:R-:W-:-:S04]  /*14c0*/  ULEA.HI UR10, UR8, UR8, URZ, 0x1 ;  /* 0x00000008080a7291 */ /* 0x000fc8000f8f083f */
[----:B------:R-:W-:Y:S02]  /*14d0*/  ULOP3.LUT UR11, UR10, 0x1ffffe, URZ, 0xc0, !UPT ;  /* 0x001ffffe0a0b7892 */ /* 0x000fe4000f8ec03f */
[----:B0-----:R-:W-:Y:S02]  /*14e0*/  ULEA UR10, UR13, UR12, 0x18 ;  /* 0x0000000c0d0a7291 */ /* 0x001fe4000f8ec03f */
[----:B------:R-:W-:-:S03]  /*14f0*/  UIADD3 UR11, UR8, -UR11, URZ ;  /* 0x8000000b080b7290 */ /* 0x000fc6000fffe03f */
[----:B------:R-:W-:Y:S01]  /*1500*/  UMOV UR8, URZ ;  /* 0x0000003f00087c82 */ /* 0x000fe20008000000 */
[----:B------:R-:W-:-:S04]  /*1510*/  ULEA UR11, UR11, UR10, 0xb ;  /* 0x0000000a0b0b7291 */ /* 0x000fc8000f8e583f */
[----:B------:R-:W-:-:S04]  /*1520*/  UIADD3 UR11, UR11, 0x100, URZ ;  /* 0x000001000b0b7890 */ /* 0x000fc8000fffe03f */
[----:B------:R-:W-:-:S04]  /*1530*/  USHF.R.U32.HI UR11, URZ, 0x4, UR11 ;  /* 0x000000043f0b7899 */ /* 0x000fc8000801160b */
[----:B------:R-:W-:Y:S01]  /*1540*/  ULOP3.LUT UR11, UR11, 0x3fff, URZ, 0xc0, !UPT ;  /* 0x00003fff0b0b7892 */ /* 0x000fe2000f8ec03f */
[----:B------:R-:W-:Y:S11]  /*1550*/  @!P0 BRA `(.L_x_17) ;  /* 0x0000000400608947 */ /* 0x000ff60003800000 */
[----:B------:R-:W-:-:S13]  /*1560*/  ISETP.NE.AND P1, PT, R81, 0x3, PT ;  /* 0x000000035100780c */ /* 0x000fda0003f25270 */
[----:B------:R-:W-:Y:S05]  /*1570*/  @!P1 BRA `(.L_x_18) ;  /* 0x0000000000049947 */ /* 0x000fea0003800000 */
[----:B------:R-:W-:Y:S01]  /*1580*/  BPT.TRAP 0x1 ;  /* 0x000000040000795c */ /* 0x000fe20000300000 */
.L_x_18:
[----:B------:R-:W-:Y:S01]  /*1590*/  ULEA UR6, UR5, UR10, 0x3 ;  /* 0x0000000a05067291 */ /* 0x000fe2000f8e183f */
[----:B------:R-:W-:-:S05]  /*15a0*/  IMAD.U32 R8, RZ, RZ, UR4 ;  /* 0x00000004ff087e24 */ /* 0x000fca000f8e00ff */
[----:B------:R-:W-:-:S04]  /*15b0*/  SHF.L.U32 R8, R8, 0x1f, RZ ;  /* 0x0000001f08087819 */ /* 0x000fc800000006ff */
[----:B------:R0:W1:Y:S01]  /*15c0*/  SYNCS.PHASECHK.TRANS64.TRYWAIT P0, [UR6], R8 ;  /* 0x00000008ff0075a7 */ /* 0x0000620008000146 */
[----:B------:R-:W-:Y:S05]  /*15d0*/  @!P1 BRA `(.L_x_19) ;  /* 0x0000000000049947 */ /* 0x000fea0003800000 */
[----:B------:R-:W-:Y:S01]  /*15e0*/  BPT.TRAP 0x1 ;  /* 0x000000040000795c */ /* 0x000fe20000300000 */
.L_x_19:
[----:B-1----:R-:W-:Y:S05]  /*15f0*/  @P0 BRA `(.L_x_20) ;  /* 0x0000000000080947 */ /* 0x002fea0003800000 */
[----:B------:R-:W1:Y:S02]  /*1600*/  SYNCS.PHASECHK.TRANS64.TRYWAIT P0, [UR6], R8 ;  /* 0x00000008ff0075a7 */ /* 0x000e640008000146 */
[----:B-1----:R-:W-:Y:S05]  /*1610*/  @!P0 BRA `(.L_x_21) ;  /* 0x00000054005c8947 */ /* 0x002fea0003800000 */
.L_x_20:
[----:B------:R-:W-:Y:S01]  /*1620*/  UIADD3 UR6, UR10, 0x5100, URZ ;  /* 0x000051000a067890 */ /* 0x000fe2000fffe03f */
[----:B------:R-:W-:Y:S01]  /*1630*/  WARPGROUP.ARRIVE ;  /* 0x00000000000079c5 */ /* 0x000fe20000000000 */
[----:B------:R-:W-:Y:S01]  /*1640*/  ULDC UR7, c[0x0][0x50c] ;  /* 0x0001430000077ab9 */ /* 0x000fe20000000800 */
[----:B------:R-:W-:Y:S01]  /*1650*/  ULOP3.LUT UR12, UR11, 0x10000, URZ, 0xfc, !UPT ;  /* 0x000100000b0c7892 */ /* 0x000fe2000f8efc3f */
[----:B------:R-:W-:Y:S01]  /*1660*/  CS2R R16, SRZ ;  /* 0x0000000000107805 */ /* 0x000fe2000001ff00 */
[----:B------:R-:W-:Y:S01]  /*1670*/  UISETP.NE.AND UP0, UPT, UR7, 0x1, UPT ;  /* 0x000000010700788c */ /* 0x000fe2000bf05270 */
[----:B------:R-:W-:Y:S01]  /*1680*/  IMAD.MOV.U32 R13, RZ, RZ, RZ ;  /* 0x000000ffff0d7224 */ /* 0x000fe200078e00ff */
[----:B------:R-:W-:Y:S01]  /*1690*/  USHF.R.U32.HI UR6, URZ, 0x4, UR6 ;  /* 0x000000043f067899 */ /* 0x000fe20008011606 */
[----:B------:R-:W-:Y:S01]  /*16a0*/  CS2R R18, SRZ ;  /* 0x0000000000127805 */ /* 0x000fe2000001ff00 */
[----:B------:R-:W-:Y:S01]  /*16b0*/  USEL UR7, URZ, 0x1, UP0 ;  /* 0x000000013f077887 */ /* 0x000fe20008000000 */
[----:B------:R-:W-:Y:S01]  /*16c0*/  CS2R R20, SRZ ;  /* 0x0000000000147805 */ /* 0x000fe2000001ff00 */
[----:B------:R-:W-:Y:S01]  /*16d0*/  ULOP3.LUT UR6, UR6, 0x3fff, URZ, 0xc0, !UPT ;  /* 0x00003fff06067892 */ /* 0x000fe2000f8ec03f */
[----:B------:R-:W-:Y:S01]  /*16e0*/  CS2R R22, SRZ ;  /* 0x0000000000167805 */ /* 0x000fe2000001ff00 */
[----:B------:R-:W-:Y:S01]  /*16f0*/  ULEA UR12, UR5, UR12, 0x8 ;  /* 0x0000000c050c7291 */ /* 0x000fe2000f8e403f */
[----:B------:R-:W-:Y:S01]  /*1700*/  CS2R R56, SRZ ;  /* 0x0000000000387805 */ /* 0x000fe2000001ff00 */
[----:B------:R-:W-:Y:S01]  /*1710*/  ULOP3.LUT UR6, UR6, 0x10000, URZ, 0xfc, !UPT ;  /* 0x0001000006067892 */ /* 0x000fe2000f8efc3f */
[----:B------:R-:W-:Y:S01]  /*1720*/  ISETP.NE.AND P0, PT, RZ, UR7, PT ;  /* 0x00000007ff007c0c */ /* 0x000fe2000bf05270 */
[----:B------:R-:W-:Y:S01]  /*1730*/  UMOV UR13, 0xc0000010 ;  /* 0xc0000010000d7882 */ /* 0x000fe20000000000 */
[----:B------:R-:W-:Y:S01]  /*1740*/  UMOV UR15, 0xc0000010 ;  /* 0xc0000010000f7882 */ /* 0x000fe20000000000 */
[----:B------:R-:W-:Y:S01]  /*1750*/  ULEA UR14, UR5, UR6, 0x7 ;  /* 0x00000006050e7291 */ /* 0x000fe2000f8e383f */
[----:B------:R-:W-:-:S02]  /*1760*/  CS2R R58, SRZ ;  /* 0x00000000003a7805 */ /* 0x000fc4000001ff00 */
[----:B------:R-:W-:Y:S01]  /*1770*/  CS2R R60, SRZ ;  /* 0x00000000003c7805 */ /* 0x000fe2000001ff00 */
[----:B------:R-:W-:Y:S01]  /*1780*/  UMOV UR6, 0x1 ;  /* 0x0000000100067882 */ /* 0x000fe20000000000 */
[----:B------:R-:W-:Y:S02]  /*1790*/  CS2R R62, SRZ ;  /* 0x00000000003e7805 */ /* 0x000fe4000001ff00 */
[----:B------:R-:W-:Y:S02]  /*17a0*/  CS2R R64, SRZ ;  /* 0x0000000000407805 */ /* 0x000fe4000001ff00 */
[----:B------:R-:W-:Y:S02]  /*17b0*/  CS2R R66, SRZ ;  /* 0x0000000000427805 */ /* 0x000fe4000001ff00 */
[----:B------:R-:W-:Y:S01]  /*17c0*/  CS2R R68, SRZ ;  /* 0x0000000000447805 */ /* 0x000fe2000001ff00 */
[----:B------:R-:W-:Y:S01]  /*17d0*/  IMAD.MOV.U32 R70, RZ, RZ, RZ ;  /* 0x000000ffff467224 */ /* 0x000fe200078e00ff */
[----:B------:R-:W-:Y:S01]  /*17e0*/  QGMMA.64x64x32.F32.E4M3.E4M3 R24, gdesc[UR12], RZ, !UPT, gsb0 ;  /* 0x00e000000c1879f3 */ /* 0x000fe2000c0008ff */
[----:B------:R-:W-:Y:S01]  /*17f0*/  IMAD.MOV.U32 R72, RZ, RZ, RZ ;  /* 0x000000ffff487224 */ /* 0x000fe200078e00ff */
[----:B------:R-:W-:-:S02]  /*1800*/  CS2R R74, SRZ ;  /* 0x00000000004a7805 */ /* 0x000fc4000001ff00 */
[----:B------:R-:W-:Y:S02]  /*1810*/  CS2R R76, SRZ ;  /* 0x00000000004c7805 */ /* 0x000fe4000001ff00 */
[----:B------:R-:W-:Y:S01]  /*1820*/  CS2R R78, SRZ ;  /* 0x00000000004e7805 */ /* 0x000fe2000001ff00 */
[----:B------:R-:W-:Y:S01]  /*1830*/  IMAD.MOV.U32 R80, RZ, RZ, RZ ;  /* 0x000000ffff507224 */ /* 0x000fe200078e00ff */
[----:B------:R-:W-:Y:S06]  /*1840*/  @!P0 BRA `(.L_x_22) ;  /* 0x0000000000888947 */ /* 0x000fec0003800000 */
[----:B------:R-:W-:Y:S02]  /*1850*/  WARPGROUP.DEPBAR.LE gsb0, 0x0 ;  /* 0x00008000000079c5 */ /* 0x000fe40000010000 */
[----:B------:R-:W-:-:S01]  /*1860*/  FADD R79, RZ, R24 ;  /* 0x00000018ff4f7221 */ /* 0x000fc20000000000 */
[----:B------:R-:W-:Y:S01]  /*1870*/  FADD R80, RZ, R25 ;  /* 0x00000019ff507221 */ /* 0x000fe20000000000 */
        /* <DEDUP_REMOVED lines=30> */
[----:B------:R-:W-:-:S06]  /*1a60*/  UMOV UR6, URZ ;  /* 0x0000003f00067c82 */ /* 0x000fcc0008000000 */
.L_x_22:
[----:B------:R-:W-:-:S04]  /*1a70*/  UIADD3 UR16, UR5, 0x1, URZ ;  /* 0x0000000105107890 */ /* 0x000fc8000fffe03f */
[----:B------:R-:W-:-:S04]  /*1a80*/  UISETP.NE.AND UP0, UPT, UR16, 0x5, UPT ;  /* 0x000000051000788c */ /* 0x000fc8000bf05270 */
[----:B------:R-:W-:Y:S02]  /*1a90*/  USEL UR8, URZ, 0x1, UP0 ;  /* 0x000000013f087887 */ /* 0x000fe40008000000 */
[----:B------:R-:W-:Y:S02]  /*1aa0*/  USEL UR16, UR16, URZ, UP0 ;  /* 0x0000003f10107287 */ /* 0x000fe40008000000 */
[----:B------:R-:W-:-:S06]  /*1ab0*/  ULOP3.LUT UR8, UR4, UR8, URZ, 0x3c, !UPT ;  /* 0x0000000804087292 */ /* 0x000fcc000f8e3c3f */
[----:B------:R-:W-:Y:S01]  /*1ac0*/  IMAD.U32 R14, RZ, RZ, UR8 ;  /* 0x00000008ff0e7e24 */ /* 0x000fe2000f8e00ff */
[----:B------:R-:W-:-:S06]  /*1ad0*/  UMOV UR8, 0x1 ;  /* 0x0000000100087882 */ /* 0x000fcc0000000000 */
.L_x_17:
[----:B------:R-:W-:-:S04]  /*1ae0*/  UISETP.LT.AND UP0, UPT, UR9, 0x1, UPT ;  /* 0x000000010900788c */ /* 0x000fc8000bf01270 */
[----:B------:R-:W-:-:S04]  /*1af0*/  USEL UR12, UR9, 0x1, UP0 ;  /* 0x00000001090c7887 */ /* 0x000fc80008000000 */
[----:B------:R-:W-:-:S04]  /*1b00*/  UIADD3 UR12, UR9, -UR12, URZ ;  /* 0x8000000c090c7290 */ /* 0x000fc8000fffe03f */
[----:B------:R-:W-:-:S06]  /*1b10*/  UISETP.GE.AND UP0, UPT, UR12, 0x1, UPT ;  /* 0x000000010c00788c */ /* 0x000fcc000bf06270 */
[----:B------:R-:W-:-:S13]  /*1b20*/  PLOP3.LUT P0, PT, PT, PT, UP0, 0x80, 0x0 ;  /* 0x000000000000781c */ /* 0x000fda0003f0f008 */
[----:B------:R-:W-:Y:S05]  /*1b30*/  @!P0 BRA `(.L_x_23) ;  /* 0x0000000400748947 */ /* 0x000fea0003800000 */
[----:B01----:R-:W-:Y:S01]  /*1b40*/  IMAD.U32 R8, RZ, RZ, UR12 ;  /* 0x0000000cff087e24 */ /* 0x003fe2000f8e00ff */
[----:B------:R-:W-:Y:S01]  /*1b50*/  ULDC UR17, c[0x0][0x50c] ;  /* 0x0001430000117ab9 */ /* 0x000fe20000000800 */
[----:B------:R-:W-:-:S07]  /*1b60*/  IMAD.U32 R9, RZ, RZ, UR5 ;  /* 0x00000005ff097e24 */ /* 0x000fce000f8e00ff */
.L_x_31:
[----:B------:R-:W-:-:S13]  /*1b70*/  ISETP.NE.AND P1, PT, R81, 0x3, PT ;  /* 0x000000035100780c */ /* 0x000fda0003f25270 */
[----:B------:R-:W-:Y:S05]  /*1b80*/  @!P1 BRA `(.L_x_24) ;  /* 0x0000000000049947 */ /* 0x000fea0003800000 */
[----:B------:R-:W-:Y:S01]  /*1b90*/  BPT.TRAP 0x1 ;  /* 0x000000040000795c */ /* 0x000fe20000300000 */
.L_x_24:
[----:B------:R-:W0:Y:S01]  /*1ba0*/  S2UR UR12, SR_CgaCtaId ;  /* 0x00000000000c79c3 */ /* 0x000e220000008800 */
[----:B------:R-:W-:Y:S01]  /*1bb0*/  UMOV UR10, 0x400 ;  /* 0x00000400000a7882 */ /* 0x000fe20000000000 */
[----:B------:R-:W-:Y:S01]  /*1bc0*/  SHF.L.U32 R10, R14, 0x1f, RZ ;  /* 0x0000001f0e0a7819 */ /* 0x000fe200000006ff */
[----:B0-----:R-:W-:-:S04]  /*1bd0*/  ULEA UR10, UR12, UR10, 0x18 ;  /* 0x0000000a0c0a7291 */ /* 0x001fc8000f8ec03f */
[----:B------:R-:W-:-:S09]  /*1be0*/  ULEA UR12, UR16, UR10, 0x3 ;  /* 0x0000000a100c7291 */ /* 0x000fd2000f8e183f */
[----:B------:R0:W1:Y:S01]  /*1bf0*/  SYNCS.PHASECHK.TRANS64.TRYWAIT P0, [UR12], R10 ;  /* 0x0000000aff0075a7 */ /* 0x000062000800014c */
[----:B------:R-:W-:Y:S05]  /*1c00*/  @!P1 BRA `(.L_x_25) ;  /* 0x0000000000049947 */ /* 0x000fea0003800000 */
[----:B------:R-:W-:Y:S01]  /*1c10*/  BPT.TRAP 0x1 ;  /* 0x000000040000795c */ /* 0x000fe20000300000 */
.L_x_25:
[----:B-1----:R-:W-:Y:S05]  /*1c20*/  @P0 BRA `(.L_x_26) ;  /* 0x0000000000080947 */ /* 0x002fea0003800000 */
[----:B------:R-:W1:Y:S02]  /*1c30*/  SYNCS.PHASECHK.TRANS64.TRYWAIT P0, [UR12], R10 ;  /* 0x0000000aff0075a7 */ /* 0x000e64000800014c */
[----:B-1----:R-:W-:Y:S05]  /*1c40*/  @!P0 BRA `(.L_x_27) ;  /* 0x0000004c00e88947 */ /* 0x002fea0003800000 */
.L_x_26:
[----:B------:R-:W-:Y:S01]  /*1c50*/  UIADD3 UR12, UR10, 0x5100, URZ ;  /* 0x000051000a0c7890 */ /* 0x000fe2000fffe03f */
[----:B------:R-:W-:Y:S01]  /*1c60*/  WARPGROUP.ARRIVE ;  /* 0x00000000000079c5 */ /* 0x000fe20000000000 */
[----:B------:R-:W-:Y:S02]  /*1c70*/  UISETP.NE.AND UP0, UPT, UR7, URZ, UPT ;  /* 0x0000003f0700728c */ /* 0x000fe4000bf05270 */
[----:B------:R-:W-:Y:S02]  /*1c80*/  USHF.R.U32.HI UR12, URZ, 0x4, UR12 ;  /* 0x000000043f0c7899 */ /* 0x000fe4000801160c */
[----:B------:R-:W-:Y:S02]  /*1c90*/  USEL UR8, UR8, URZ, !UP0 ;  /* 0x0000003f08087287 */ /* 0x000fe4000c000000 */
[----:B------:R-:W-:Y:S02]  /*1ca0*/  ULOP3.LUT UR7, UR12, 0x3fff, URZ, 0xc0, !UPT ;  /* 0x00003fff0c077892 */ /* 0x000fe4000f8ec03f */
[----:B------:R-:W-:-:S02]  /*1cb0*/  ULOP3.LUT UR12, UR11, 0x10000, URZ, 0xfc, !UPT ;  /* 0x000100000b0c7892 */ /* 0x000fc4000f8efc3f */
[----:B------:R-:W-:Y:S02]  /*1cc0*/  ULOP3.LUT UR7, UR7, 0x10000, URZ, 0xfc, !UPT ;  /* 0x0001000007077892 */ /* 0x000fe4000f8efc3f */
[----:B------:R-:W-:Y:S02]  /*1cd0*/  UISETP.NE.U32.AND UP0, UPT, UR8, URZ, UPT ;  /* 0x0000003f0800728c */ /* 0x000fe4000bf05070 */
[----:B------:R-:W-:Y:S02]  /*1ce0*/  ULEA UR12, UR16, UR12, 0x8 ;  /* 0x0000000c100c7291 */ /* 0x000fe4000f8e403f */
[----:B------:R-:W-:Y:S01]  /*1cf0*/  ULEA UR14, UR16, UR7, 0x7 ;  /* 0x00000007100e7291 */ /* 0x000fe2000f8e383f */
[----:B------:R-:W-:Y:S01]  /*1d00*/  UMOV UR13, 0xc0000010 ;  /* 0xc0000010000d7882 */ /* 0x000fe20000000000 */
[----:B------:R-:W-:Y:S01]  /*1d10*/  UMOV UR15, 0xc0000010 ;  /* 0xc0000010000f7882 */ /* 0x000fe20000000000 */
[----:B------:R-:W-:-:S06]  /*1d20*/  UIADD3 UR6, UR6, 0x1, URZ ;  /* 0x0000000106067890 */ /* 0x000fcc000fffe03f */
[----:B------:R-:W-:Y:S01]  /*1d30*/  QGMMA.64x64x32.F32.E4M3.E4M3 R24, gdesc[UR12], R24, UP0, gsb0 ;  /* 0x00e000000c1879f3 */ /* 0x000fe2000b800818 */
[----:B------:R-:W-:-:S04]  /*1d40*/  UISETP.NE.AND UP0, UPT, UR6, UR17, UPT ;  /* 0x000000110600728c */ /* 0x000fc8000bf05270 */
[----:B------:R-:W-:-:S06]  /*1d50*/  USEL UR7, URZ, 0x1, UP0 ;  /* 0x000000013f077887 */ /* 0x000fcc0008000000 */
[----:B------:R-:W-:Y:S01]  /*1d60*/  ISETP.NE.AND P0, PT, RZ, UR7, PT ;  /* 0x00000007ff007c0c */ /* 0x000fe2000bf05270 */
[----:B------:R-:W-:-:S12]  /*1d70*/  WARPGROUP.DEPBAR.LE gsb0, 0x1 ;  /* 0x00008000000079c5 */ /* 0x000fd80000010100 */
[----:B------:R-:W-:Y:S05]  /*1d80*/  @!P0 BRA `(.L_x_28) ;  /* 0x0000000000888947 */ /* 0x000fea0003800000 */
[----:B------:R-:W-:Y:S02]  /*1d90*/  WARPGROUP.DEPBAR.LE gsb0, 0x0 ;  /* 0x00008000000079c5 */ /* 0x000fe40000010000 */
[----:B------:R-:W-:-:S01]  /*1da0*/  FADD R79, R24, R79 ;  /* 0x0000004f184f7221 */ /* 0x000fc20000000000 */
[----:B------:R-:W-:Y:S01]  /*1db0*/  FADD R80, R25, R80 ;  /* 0x0000005019507221 */ /* 0x000fe20000000000 */
        /* <DEDUP_REMOVED lines=30> */
[----:B------:R-:W-:-:S06]  /*1fa0*/  UMOV UR6, URZ ;  /* 0x0000003f00067c82 */ /* 0x000fcc0008000000 */
.L_x_28:
[----:B------:R-:W-:Y:S05]  /*1fb0*/  @!P1 BRA `(.L_x_29) ;  /* 0x0000000000049947 */ /* 0x000fea0003800000 */
[----:B------:R-:W-:Y:S01]  /*1fc0*/  BPT.TRAP 0x1 ;  /* 0x000000040000795c */ /* 0x000fe20000300000 */
.L_x_29:
[----:B------:R-:W-:-:S13]  /*1fd0*/  ISETP.NE.AND P0, PT, R6, RZ, PT ;  /* 0x000000ff0600720c */ /* 0x000fda0003f05270 */
[----:B01----:R-:W-:-:S05]  /*1fe0*/  @P0 LEA R10, R9, UR10, 0x3 ;  /* 0x0000000a090a0c11 */ /* 0x003fca000f8e18ff */
[----:B------:R-:W-:-:S05]  /*1ff0*/  @P0 VIADD R10, R10, 0x28 ;  /* 0x000000280a0a0836 */ /* 0x000fca0000000000 */
[----:B------:R-:W-:-:S04]  /*2000*/  @P0 PRMT R10, R3, 0x654, R10 ;  /* 0x00000654030a0816 */ /* 0x000fc8000000000a */
[----:B------:R0:W-:Y:S01]  /*2010*/  @P0 SYNCS.ARRIVE.TRANS64.RED.A1T0 RZ, [R10+URZ], RZ ;  /* 0x000000ff0aff09a7 */ /* 0x0001e2000810043f */
[----:B------:R-:W-:-:S13]  /*2020*/  ISETP.GT.U32.AND P0, PT, R2, 0x1, PT ;  /* 0x000000010200780c */ /* 0x000fda0003f04070 */
[----:B0-----:R-:W-:Y:S05]  /*2030*/  @P0 BRA `(.L_x_30) ;  /* 0x0000000000040947 */ /* 0x001fea0003800000 */
[----:B------:R-:W-:Y:S01]  /*2040*/  BPT.TRAP 0x1 ;  /* 0x000000040000795c */ /* 0x000fe20000300000 */
.L_x_30:
[----:B------:R-:W-:Y:S01]  /*2050*/  UIADD3 UR16, UR16, 0x1, URZ ;  /* 0x0000000110107890 */ /* 0x000fe2000fffe03f */
[C---:B------:R-:W-:Y:S01]  /*2060*/  ISETP.GT.AND P1, PT, R8.reuse, 0x1, PT ;  /* 0x000000010800780c */ /* 0x040fe20003f24270 */
[----:B------:R-:W-:Y:S02]  /*2070*/  VIADD R9, R9, 0x1 ;  /* 0x0000000109097836 */ /* 0x000fe40000000000 */
[----:B------:R-:W-:Y:S01]  /*2080*/  UISETP.NE.AND UP0, UPT, UR16, 0x5, UPT ;  /* 0x000000051000788c */ /* 0x000fe2000bf05270 */
[----:B------:R-:W-:Y:S02]  /*2090*/  VIADD R8, R8, 0xffffffff ;  /* 0xffffffff08087836 */ /* 0x000fe40000000000 */
[C---:B------:R-:W-:Y:S01]  /*20a0*/  ISETP.NE.AND P0, PT, R9.reuse, 0x5, PT ;  /* 0x000000050900780c */ /* 0x040fe20003f05270 */
[----:B------:R-:W-:Y:S02]  /*20b0*/  USEL UR8, URZ, 0x1, UP0 ;  /* 0x000000013f087887 */ /* 0x000fe40008000000 */
[----:B------:R-:W-:Y:S01]  /*20c0*/  USEL UR16, UR16, URZ, UP0 ;  /* 0x0000003f10107287 */ /* 0x000fe20008000000 */
[----:B------:R-:W-:-:S03]  /*20d0*/  SEL R9, R9, RZ, P0 ;  /* 0x000000ff09097207 */ /* 0x000fc60000000000 */
[----:B------:R-:W-:Y:S01]  /*20e0*/  LOP3.LUT R14, R14, UR8, RZ, 0x3c, !PT ;  /* 0x000000080e0e7c12 */ /* 0x000fe2000f8e3cff */
[----:B------:R-:W-:Y:S01]  /*20f0*/  UMOV UR8, 0x1 ;  /* 0x0000000100087882 */ /* 0x000fe20000000000 */
[----:B------:R-:W-:Y:S06]  /*2100*/  @P1 BRA `(.L_x_31) ;  /* 0xfffffff800981947 */ /* 0x000fec000383ffff */
.L_x_23:
[----:B------:R-:W-:Y:S01]  /*2110*/  UISETP.NE.AND UP0, UPT, UR6, URZ, UPT ;  /* 0x0000003f0600728c */ /* 0x000fe2000bf05270 */
[----:B01----:R-:W0:Y:S03]  /*2120*/  LDC R8, c[0x0][0x28c] ;  /* 0x0000a300ff087b82 */ /* 0x003e260000000800 */
[----:B------:R-:W-:-:S06]  /*2130*/  USEL UR6, URZ, 0x1, !UP0 ;  /* 0x000000013f067887 */ /* 0x000fcc000c000000 */
[----:B------:R-:W-:Y:S02]  /*2140*/  ISETP.NE.AND P0, PT, RZ, UR6, PT ;  /* 0x00000006ff007c0c */ /* 0x000fe4000bf05270 */
[----:B0-----:R-:W-:-:S11]  /*2150*/  ISETP.GE.AND P1, PT, R8, 0x1, PT ;  /* 0x000000010800780c */ /* 0x001fd60003f26270 */
[----:B------:R-:W-:Y:S05]  /*2160*/  @!P0 BRA `(.L_x_32) ;  /* 0x0000000000848947 */ /* 0x000fea0003800000 */
[----:B------:R-:W-:Y:S02]  /*2170*/  WARPGROUP.DEPBAR.LE gsb0, 0x0 ;  /* 0x00008000000079c5 */ /* 0x000fe40000010000 */
[----:B------:R-:W-:Y:S01]  /*2180*/  FADD R79, R24, R79 ;  /* 0x0000004f184f7221 */ /* 0x000fe20000000000 */
        /* <DEDUP_REMOVED lines=30> */
[----:B------:R-:W-:-:S07]  /*2370*/  FADD R16, R16, R55 ;  /* 0x0000003710107221 */ /* 0x000fce0000000000 */
.L_x_32:
[----:B------:R-:W-:Y:S02]  /*2380*/  WARPGROUP.DEPBAR.LE gsb0, 0x0 ;  /* 0x00008000000079c5 */ /* 0x000fe40000010000 */
[----:B------:R-:W-:Y:S05]  /*2390*/  @!P1 BRA `(.L_x_33) ;  /* 0x0000000000549947 */ /* 0x000fea0003800000 */
[----:B------:R-:W-:-:S13]  /*23a0*/  ISETP.NE.AND P0, PT, R81, 0x3, PT ;  /* 0x000000035100780c */ /* 0x000fda0003f05270 */
[----:B------:R-:W-:Y:S05]  /*23b0*/  @!P0 BRA `(.L_x_34) ;  /* 0x0000000000048947 */ /* 0x000fea0003800000 */
[----:B------:R-:W-:Y:S01]  /*23c0*/  BPT.TRAP 0x1 ;  /* 0x000000040000795c */ /* 0x000fe20000300000 */
.L_x_34:
[----:B------:R-:W-:Y:S01]  /*23d0*/  ISETP.NE.AND P0, PT, R6, RZ, PT ;  /* 0x000000ff0600720c */ /* 0x000fe20003f05270 */
[----:B------:R-:W-:Y:S01]  /*23e0*/  BSSY B0, `(.L_x_35) ;  /* 0x000000e000007945 */ /* 0x000fe20003800000 */
[----:B------:R-:W-:-:S11]  /*23f0*/  ISETP.GT.U32.AND P1, PT, R2, 0x1, PT ;  /* 0x000000010200780c */ /* 0x000fd60003f24070 */
[----:B------:R-:W-:Y:S05]  /*2400*/  @!P0 BRA `(.L_x_36) ;  /* 0x00000000002c8947 */ /* 0x000fea0003800000 */
[----:B------:R-:W-:-:S04]  /*2410*/  UISETP.LT.AND UP0, UPT, UR9, 0x1, UPT ;  /* 0x000000010900788c */ /* 0x000fc8000bf01270 */
[----:B------:R-:W-:-:S04]  /*2420*/  USEL UR8, UR9, 0x1, UP0 ;  /* 0x0000000109087887 */ /* 0x000fc80008000000 */
[----:B------:R-:W-:-:S04]  /*2430*/  UIADD3 UR8, UR5, UR9, -UR8 ;  /* 0x0000000905087290 */ /* 0x000fc8000fffe808 */
[----:B------:R-:W-:-:S04]  /*2440*/  UIMAD.WIDE.U32 UR6, UR8, -0x33333333, URZ ;  /* 0xcccccccd080678a5 */ /* 0x000fc8000f8e003f */
[----:B------:R-:W-:-:S04]  /*2450*/  USHF.R.U32.HI UR6, URZ, 0x2, UR7 ;  /* 0x000000023f067899 */ /* 0x000fc80008011607 */
[----:B------:R-:W-:-:S04]  /*2460*/  UIMAD UR8, UR6, -0x5, UR8 ;  /* 0xfffffffb060878a4 */ /* 0x000fc8000f8e0208 */
[----:B------:R-:W-:-:S04]  /*2470*/  ULEA UR8, UR8, UR10, 0x3 ;  /* 0x0000000a08087291 */ /* 0x000fc8000f8e183f */
[----:B------:R-:W-:-:S06]  /*2480*/  UIADD3 UR8, UR8, 0x28, URZ ;  /* 0x0000002808087890 */ /* 0x000fcc000fffe03f */
[----:B------:R-:W-:-:S05]  /*2490*/  IMAD.U32 R8, RZ, RZ, UR8 ;  /* 0x00000008ff087e24 */ /* 0x000fca000f8e00ff */
[----:B------:R-:W-:-:S04]  /*24a0*/  PRMT R8, R3, 0x654, R8 ;  /* 0x0000065403087816 */ /* 0x000fc80000000008 */
[----:B------:R0:W-:Y:S03]  /*24b0*/  SYNCS.ARRIVE.TRANS64.RED.A1T0 RZ, [R8+URZ], RZ ;  /* 0x000000ff08ff79a7 */ /* 0x0001e6000810043f */
.L_x_36:
[----:B------:R-:W-:Y:S05]  /*24c0*/  BSYNC B0 ;  /* 0x0000000000007941 */ /* 0x000fea0003800000 */
.L_x_35:
[----:B------:R-:W-:Y:S05]  /*24d0*/  @P1 BRA `(.L_x_33) ;  /* 0x0000000000041947 */ /* 0x000fea0003800000 */
[----:B------:R-:W-:Y:S01]  /*24e0*/  BPT.TRAP 0x1 ;  /* 0x000000040000795c */ /* 0x000fe20000300000 */
.L_x_33:
[----:B------:R-:W1:Y:S01]  /*24f0*/  LDC R24, c[0x0][0x288] ;  /* 0x0000a200ff187b82 */ /* 0x000e620000000800 */
[C---:B------:R-:W-:Y:S01]  /*2500*/  LOP3.LUT R14, R0.reuse, 0x3, RZ, 0xc0, !PT ;  /* 0x00000003000e7812 */ /* 0x040fe200078ec0ff */
[----:B------:R-:W-:Y:S01]  /*2510*/  IMAD.SHL.U32 R25, R15, 0x40, RZ ;  /* 0x000000400f197824 */ /* 0x000fe200078e00ff */
[--C-:B0-----:R-:W-:Y:S01]  /*2520*/  SHF.R.U32.HI R8, RZ, 0x2, R0.reuse ;  /* 0x00000002ff087819 */ /* 0x101fe20000011600 */
[----:B------:R-:W-:Y:S01]  /*2530*/  UIADD3 UR5, UR9, UR5, URZ ;  /* 0x0000000509057290 */ /* 0x000fe2000fffe03f */
[----:B------:R-:W-:Y:S01]  /*2540*/  LOP3.LUT R10, R0, 0x60, RZ, 0xc0, !PT ;  /* 0x00000060000a7812 */ /* 0x000fe200078ec0ff */
[----:B------:R-:W-:Y:S01]  /*2550*/  ULDC UR12, c[0x0][0x284] ;  /* 0x0000a100000c7ab9 */ /* 0x000fe20000000800 */
[----:B------:R-:W-:Y:S01]  /*2560*/  SHF.R.U32.HI R11, RZ, 0x7, R0 ;  /* 0x00000007ff0b7819 */ /* 0x000fe20000011600 */
[----:B------:R-:W-:Y:S01]  /*2570*/  UISETP.GT.U32.AND UP0, UPT, UR5, 0x4, UPT ;  /* 0x000000040500788c */ /* 0x000fe2000bf04070 */
[----:B------:R-:W-:Y:S01]  /*2580*/  LOP3.LUT R9, R8, 0x7, RZ, 0xc0, !PT ;  /* 0x0000000708097812 */ /* 0x000fe200078ec0ff */
[----:B------:R-:W-:Y:S01]  /*2590*/  UISETP.GE.U32.AND UP1, UPT, UR9, 0x5, UPT ;  /* 0x000000050900788c */ /* 0x000fe2000bf26070 */
[----:B------:R-:W-:Y:S01]  /*25a0*/  SHF.R.U32.HI R10, RZ, 0x1, R10 ;  /* 0x00000001ff0a7819 */ /* 0x000fe2000001160a */
[----:B------:R-:W-:Y:S01]  /*25b0*/  UISETP.LT.U32.AND UP0, UPT, UR9, 0x5, UP0 ;  /* 0x000000050900788c */ /* 0x000fe20008701070 */
[----:B------:R-:W-:Y:S01]  /*25c0*/  LOP3.LUT R8, R11, 0x1, RZ, 0xc0, !PT ;  /* 0x000000010b087812 */ /* 0x000fe200078ec0ff */
[----:B------:R-:W-:Y:S01]  /*25d0*/  ULDC.64 UR10, c[0x0][0x5d0] ;  /* 0x00017400000a7ab9 */ /* 0x000fe20000000a00 */
[----:B------:R-:W-:Y:S01]  /*25e0*/  IADD3 R27, RZ, -R10, -R9 ;  /* 0x8000000aff1b7210 */ /* 0x000fe20007ffe809 */
[----:B------:R-:W-:Y:S01]  /*25f0*/  UIMAD.WIDE.U32 UR6, UR5, -0x33333333, URZ ;  /* 0xcccccccd050678a5 */ /* 0x000fe2000f8e003f */
[----:B------:R-:W-:Y:S01]  /*2600*/  SHF.R.S32.HI R32, RZ, 0x1f, R73 ;  /* 0x0000001fff207819 */ /* 0x000fe20000011449 */
[----:B------:R-:W-:Y:S01]  /*2610*/  USEL UR8, URZ, 0x1, !UP0 ;  /* 0x000000013f087887 */ /* 0x000fe2000c000000 */
[C---:B------:R-:W-:Y:S01]  /*2620*/  IMAD.SHL.U32 R26, R8.reuse, 0x40, RZ ;  /* 0x00000040081a7824 */ /* 0x040fe200078e00ff */
[----:B------:R-:W-:Y:S01]  /*2630*/  USHF.R.U32.HI UR6, URZ, 0x2, UR7 ;  /* 0x000000023f067899 */ /* 0x000fe20008011607 */
[----:B------:R-:W-:Y:S01]  /*2640*/  IMAD R27, R8, -0x40, R27 ;  /* 0xffffffc0081b7824 */ /* 0x000fe200078e021b */
[----:B------:R-:W-:Y:S01]  /*2650*/  ULOP3.LUT UR4, UR4, UR8, URZ, 0x3c, !UPT ;  /* 0x0000000804047292 */ /* 0x000fe2000f8e3c3f */
[----:B------:R-:W-:Y:S01]  /*2660*/  IMAD R8, R32, UR10, RZ ;  /* 0x0000000a20087c24 */ /* 0x000fe2000f8e02ff */
[----:B-1----:R-:W-:Y:S01]  /*2670*/  ISETP.GE.AND P0, PT, R25, R24, PT ;  /* 0x000000181900720c */ /* 0x002fe20003f06270 */
[----:B------:R-:W-:Y:S01]  /*2680*/  IMAD R28, R14, -0x2, R24 ;  /* 0xfffffffe0e1c7824 */ /* 0x000fe200078e0218 */
[----:B------:R-:W-:Y:S01]  /*2690*/  LOP3.LUT R11, R26, 0x40, R9, 0xe2, !PT ;  /* 0x000000401a0b7812 */ /* 0x000fe200078ee209 */
[C---:B------:R-:W-:Y:S01]  /*26a0*/  IMAD.SHL.U32 R24, R71.reuse, 0x80, RZ ;  /* 0x0000008047187824 */ /* 0x040fe200078e00ff */
[----:B------:R-:W-:Y:S01]  /*26b0*/  UIMAD UR5, UR6, -0x5, UR5 ;  /* 0xfffffffb060578a4 */ /* 0x000fe2000f8e0205 */
[----:B------:R-:W-:Y:S01]  /*26c0*/  IMAD.SHL.U32 R14, R0, 0x2, RZ ;  /* 0x00000002000e7824 */ /* 0x000fe200078e00ff */
[----:B------:R-:W-:Y:S01]  /*26d0*/  @UP1 ULOP3.LUT UR4, UR4, 0x1, UR6, 0x78, !UPT ;  /* 0x0000000104041892 */ /* 0x000fe2000f8e7806 */
[----:B------:R-:W-:Y:S01]  /*26e0*/  IMAD.WIDE R30, R71, 0x80, RZ ;  /* 0x00000080471e7825 */ /* 0x000fe200078e02ff */
[----:B------:R-:W-:-:S02]  /*26f0*/  ISETP.GE.OR P0, PT, R24, UR12, P0 ;  /* 0x0000000c18007c0c */ /* 0x000fc40008706670 */
[----:B------:R-:W-:Y:S01]  /*2700*/  LOP3.LUT R14, R25, 0x6, R14, 0xf8, !PT ;  /* 0x00000006190e7812 */ /* 0x000fe200078ef80e */
[C---:B------:R-:W-:Y:S01]  /*2710*/  IMAD R29, R73.reuse, UR11, R8 ;  /* 0x0000000b491d7c24 */ /* 0x040fe2000f8e0208 */
[----:B------:R-:W-:Y:S01]  /*2720*/  IADD3 R27, -R24, UR12, R27 ;  /* 0x0000000c181b7c10 */ /* 0x000fe2000fffe11b */
[----:B------:R-:W-:Y:S01]  /*2730*/  IMAD.IADD R28, R28, 0x1, -R25 ;  /* 0x000000011c1c7824 */ /* 0x000fe200078e0a19 */
[----:B------:R-:W-:Y:S01]  /*2740*/  SHF.R.S32.HI R15, RZ, 0x1f, R14 ;  /* 0x0000001fff0f7819 */ /* 0x000fe2000001140e */
[----:B------:R-:W-:Y:S01]  /*2750*/  IMAD.MOV.U32 R26, RZ, RZ, -0x1 ;  /* 0xffffffffff1a7424 */ /* 0x000fe200078e00ff */
[----:B------:R-:W-:Y:S01]  /*2760*/  LOP3.LUT R33, R30, R11, R10, 0xfe, !PT ;  /* 0x0000000b1e217212 */ /* 0x000fe200078efe0a */
[----:B------:R-:W-:-:S04]  /*2770*/  IMAD.WIDE.U32 R8, R73, UR10, R14 ;  /* 0x0000000a49087c25 */ /* 0x000fc8000f8e000e */
[----:B------:R-:W-:Y:S01]  /*2780*/  IMAD.IADD R9, R9, 0x1, R29 ;  /* 0x0000000109097824 */ /* 0x000fe200078e021d */
[----:B------:R-:W-:Y:S06]  /*2790*/  @P0 BRA `(.L_x_37) ;  /* 0x0000002400940947 */ /* 0x000fec0003800000 */
[----:B------:R-:W0:Y:S01]  /*27a0*/  LDC.64 R24, c[0x0][0x5c8] ;  /* 0x00017200ff187b82 */ /* 0x000e220000000a00 */
[----:B------:R-:W-:Y:S01]  /*27b0*/  ULDC.64 UR6, c[0x0][0x5c0] ;  /* 0x0001700000067ab9 */ /* 0x000fe20000000a00 */
[----:B------:R-:W-:Y:S01]  /*27c0*/  BSSY B0, `(.L_x_37) ;  /* 0x0000262000007945 */ /* 0x000fe20003800000 */
[-C--:B0-----:R-:W-:Y:S02]  /*27d0*/  IMAD R10, R31, R24.reuse, RZ ;  /* 0x000000181f0a7224 */ /* 0x081fe400078e02ff */
[----:B------:R-:W-:-:S04]  /*27e0*/  IMAD.WIDE.U32 R8, R33, R24, R8 ;  /* 0x0000001821087225 */ /* 0x000fc800078e0008 */
[----:B------:R-:W-:Y:S01]  /*27f0*/  IMAD R11, R33, R25, R10 ;  /* 0x00000019210b7224 */ /* 0x000fe200078e020a */
[----:B------:R-:W-:Y:S02]  /*2800*/  LEA R10, P0, R24, R8, 0x3 ;  /* 0x00000008180a7211 */ /* 0x000fe400078018ff */
[----:B------:R-:W-:Y:S01]  /*2810*/  IADD3 R8, P1, R8, UR6, RZ ;  /* 0x0000000608087c10 */ /* 0x000fe2000ff3e0ff */
[----:B------:R-:W-:Y:S01]  /*2820*/  IMAD.IADD R9, R9, 0x1, R11 ;  /* 0x0000000109097824 */ /* 0x000fe200078e020b */
[----:B------:R-:W-:-:S04]  /*2830*/  IADD3 R10, P2, R10, UR6, RZ ;  /* 0x000000060a0a7c10 */ /* 0x000fc8000ff5e0ff */
[----:B------:R-:W-:Y:S02]  /*2840*/  LEA.HI.X R11, R24, R9, R25, 0x3, P0 ;  /* 0x00000009180b7211 */ /* 0x000fe400000f1c19 */
[----:B----45:R-:W-:Y:S02]  /*2850*/  FSETP.NEU.AND P0, PT, R12, RZ, PT ;  /* 0x000000ff0c00720b */ /* 0x030fe40003f0d000 */
[----:B------:R-:W-:Y:S02]  /*2860*/  IADD3.X R9, R9, UR7, RZ, P1, !PT ;  /* 0x0000000709097c10 */ /* 0x000fe40008ffe4ff */
[----:B------:R-:W-:-:S09]  /*2870*/  IADD3.X R11, R11, UR7, RZ, P2, !PT ;  /* 0x000000070b0b7c10 */ /* 0x000fd200097fe4ff */
[----:B------:R-:W-:Y:S05]  /*2880*/  @!P0 BRA `(.L_x_38) ;  /* 0x0000001c00148947 */ /* 0x000fea0003800000 */
[----:B------:R-:W-:Y:S01]  /*2890*/  ULDC.64 UR6, c[0x0][0x5b8] ;  /* 0x00016e0000067ab9 */ /* 0x000fe20000000a00 */
[----:B------:R-:W-:Y:S01]  /*28a0*/  ISETP.GE.AND P0, PT, R28, 0x1, PT ;  /* 0x000000011c00780c */ /* 0x000fe20003f06270 */
[----:B------:R-:W-:Y:S01]  /*28b0*/  IMAD R32, R32, UR6, RZ ;  /* 0x0000000620207c24 */ /* 0x000fe2000f8e02ff */
[----:B------:R-:W-:Y:S01]  /*28c0*/  ULDC.64 UR10, c[0x0][0x5a8] ;  /* 0x00016a00000a7ab9 */ /* 0x000fe20000000a00 */
[----:B------:R-:W-:Y:S01]  /*28d0*/  IMAD.WIDE.U32 R24, R73, UR6, R14 ;  /* 0x0000000649187c25 */ /* 0x000fe2000f8e000e */
[----:B------:R-:W-:Y:S01]  /*28e0*/  ISETP.LT.OR P3, PT, R27, 0x1, !P0 ;  /* 0x000000011b00780c */ /* 0x000fe20004761670 */
[----:B------:R-:W-:Y:S02]  /*28f0*/  BSSY B1, `(.L_x_39) ;  /* 0x000000c000017945 */ /* 0x000fe40003800000 */
[----:B------:R-:W-:Y:S01]  /*2900*/  IMAD R73, R73, UR7, R32 ;  /* 0x0000000749497c24 */ /* 0x000fe2000f8e0220 */
[----:B------:R-:W-:Y:S02]  /*2910*/  ULDC.64 UR6, c[0x0][0x5b0] ;  /* 0x00016c0000067ab9 */ /* 0x000fe40000000a00 */
[----:B------:R-:W-:-:S02]  /*2920*/  IMAD R29, R31, UR6, RZ ;  /* 0x000000061f1d7c24 */ /* 0x000fc4000f8e02ff */
[----:B------:R-:W-:Y:S02]  /*2930*/  IMAD.IADD R25, R25, 0x1, R73 ;  /* 0x0000000119197824 */ /* 0x000fe400078e0249 */
[C---:B------:R-:W-:Y:S02]  /*2940*/  IMAD R29, R33.reuse, UR7, R29 ;  /* 0x00000007211d7c24 */ /* 0x040fe4000f8e021d */
[----:B------:R-:W-:-:S03]  /*2950*/  IMAD.WIDE.U32 R14, R33, UR6, R24 ;  /* 0x00000006210e7c25 */ /* 0x000fc6000f8e0018 */
[----:B------:R-:W-:-:S04]  /*2960*/  IADD3 R14, P1, R14, UR10, RZ ;  /* 0x0000000a0e0e7c10 */ /* 0x000fc8000ff3e0ff */
[--C-:B------:R-:W-:Y:S02]  /*2970*/  IADD3.X R15, R15, UR11, R29.reuse, P1, !PT ;  /* 0x0000000b0f0f7c10 */ /* 0x100fe40008ffe41d */
[----:B------:R-:W-:Y:S01]  /*2980*/  PRMT R29, RZ, 0x7610, R29 ;  /* 0x00007610ff1d7816 */ /* 0x000fe2000000001d */
[----:B------:R-:W-:Y:S06]  /*2990*/  @P3 BRA `(.L_x_40) ;  /* 0x0000000000043947 */ /* 0x000fec0003800000 */
[----:B------:R0:W5:Y:S02]  /*29a0*/  LDG.E.U8 R29, desc[UR18][R14.64] ;  /* 0x000000120e1d7981 */ /* 0x000164000c1e1100 */
.L_x_40:
[----:B------:R-:W-:Y:S05]  /*29b0*/  BSYNC B1 ;  /* 0x0000000000017941 */ /* 0x000fea0003800000 */
.L_x_39:
[----:B-----5:R-:W-:Y:S01]  /*29c0*/  LOP3.LUT R29, R29, 0xff, RZ, 0xc0, !PT ;  /* 0x000000ff1d1d7812 */ /* 0x020fe200078ec0ff */
[----:B------:R-:W-:Y:S01]  /*29d0*/  BSSY B1, `(.L_x_41) ;  /* 0x000000c000017945 */ /* 0x000fe20003800000 */
[----:B------:R-:W-:Y:S02]  /*29e0*/  ISETP.GE.AND P1, PT, R28, 0x2, PT ;  /* 0x000000021c00780c */ /* 0x000fe40003f26270 */
[----:B------:R-:W-:Y:S02]  /*29f0*/  F2FP.F16.E4M3.UNPACK_B R29, R29 ;  /* 0x0000001dff1d723e */ /* 0x000fe400020006ff */
[----:B------:R-:W-:-:S03]  /*2a00*/  ISETP.LT.OR P2, PT, R27, 0x1, !P1 ;  /* 0x000000011b00780c */ /* 0x000fc60004f41670 */
[----:B------:R-:W-:-:S05]  /*2a10*/  HADD2.F32 R29, -RZ, R29.H0_H0 ;  /* 0x2000001dff1d7230 */ /* 0x000fca0000004100 */
[----:B------:R-:W-:Y:S01]  /*2a20*/  FMUL R32, R29, R12 ;  /* 0x0000000c1d207220 */ /* 0x000fe20000400000 */
[----:B------:R-:W-:-:S03]  /*2a30*/  PRMT R29, RZ, 0x7610, R29 ;  /* 0x00007610ff1d7816 */ /* 0x000fc6000000001d */
[----:B--2---:R-:W-:-:S05]  /*2a40*/  FFMA R32, R79, R7, R32 ;  /* 0x000000074f207223 */ /* 0x004fca0000000020 */
[----:B------:R-:W-:-:S05]  /*2a50*/  F2FP.SATFINITE.E4M3.F32.PACK_AB_MERGE_C R35, RZ, R32, RZ ;  /* 0x00000020ff23723e */ /* 0x000fca00048070ff */
[----:B------:R1:W-:Y:S01]  /*2a60*/  @!P3 STG.E.U8 desc[UR18][R8.64], R35 ;  /* 0x000000230800b986 */ /* 0x0003e2000c101112 */
[----:B------:R-:W-:Y:S05]  /*2a70*/  @P2 BRA `(.L_x_42) ;  /* 0x0000000000042947 */ /* 0x000fea0003800000 */
[----:B------:R2:W5:Y:S02]  /*2a80*/  LDG.E.U8 R29, desc[UR18][R14.64+0x1] ;  /* 0x000001120e1d7981 */ /* 0x000564000c1e1100 */
.L_x_42:
[----:B------:R-:W-:Y:S05]  /*2a90*/  BSYNC B1 ;  /* 0x0000000000017941 */ /* 0x000fea0003800000 */
.L_x_41:
[----:B-----5:R-:W-:Y:S01]  /*2aa0*/  LOP3.LUT R29, R29, 0xff, RZ, 0xc0, !PT ;  /* 0x000000ff1d1d7812 */ /* 0x020fe200078ec0ff */
[----:B------:R-:W-:Y:S01]  /*2ab0*/  BSSY B1, `(.L_x_43) ;  /* 0x0000012000017945 */ /* 0x000fe20003800000 */
[----:B------:R-:W-:Y:S02]  /*2ac0*/  IADD3 R33, P3, R33, 0x8, RZ ;  /* 0x0000000821217810 */ /* 0x000fe40007f7e0ff */
[----:B------:R-:W-:Y:S02]  /*2ad0*/  F2FP.F16.E4M3.UNPACK_B R29, R29 ;  /* 0x0000001dff1d723e */ /* 0x000fe400020006ff */
[----:B------:R-:W-:Y:S01]  /*2ae0*/  ISETP.LT.OR P0, PT, R27, 0x9, !P0 ;  /* 0x000000091b00780c */ /* 0x000fe20004701670 */
[----:B------:R-:W-:Y:S02]  /*2af0*/  IMAD.X R30, RZ, RZ, R31, P3 ;  /* 0x000000ffff1e7224 */ /* 0x000fe400018e061f */
[----:B------:R-:W-:Y:S02]  /*2b00*/  HADD2.F32 R29, -RZ, R29.H0_H0 ;  /* 0x2000001dff1d7230 */ /* 0x000fe40000004100 */
[----:B------:R-:W-:-:S02]  /*2b10*/  IMAD R30, R30, UR6, RZ ;  /* 0x000000061e1e7c24 */ /* 0x000fc4000f8e02ff */
[----:B------:R-:W-:-:S04]  /*2b20*/  IMAD.WIDE.U32 R24, R33, UR6, R24 ;  /* 0x0000000621187c25 */ /* 0x000fc8000f8e0018 */
[----:B------:R-:W-:Y:S01]  /*2b30*/  FMUL R29, R29, R12 ;  /* 0x0000000c1d1d7220 */ /* 0x000fe20000400000 */
[----:B------:R-:W-:-:S03]  /*2b40*/  IMAD R33, R33, UR7, R30 ;  /* 0x0000000721217c24 */ /* 0x000fc6000f8e021e */
[----:B------:R-:W-:Y:S01]  /*2b50*/  FFMA R29, R80, R7, R29 ;  /* 0x00000007501d7223 */ /* 0x000fe2000000001d */
[----:B------:R-:W-:-:S04]  /*2b60*/  IADD3 R24, P3, R24, UR10, RZ ;  /* 0x0000000a18187c10 */ /* 0x000fc8000ff7e0ff */
[----:B------:R-:W-:Y:S02]  /*2b70*/  F2FP.SATFINITE.E4M3.F32.PACK_AB_MERGE_C R31, RZ, R29, RZ ;  /* 0x0000001dff1f723e */ /* 0x000fe400048070ff */
[----:B------:R-:W-:Y:S02]  /*2b80*/  IADD3.X R25, R25, UR11, R33, P3, !PT ;  /* 0x0000000b19197c10 */ /* 0x000fe40009ffe421 */
[----:B------:R-:W-:Y:S01]  /*2b90*/  PRMT R29, RZ, 0x7610, R29 ;  /* 0x00007610ff1d7816 */ /* 0x000fe2000000001d */
[----:B------:R3:W-:Y:S01]  /*2ba0*/  @!P2 STG.E.U8 desc[UR18][R8.64+0x1], R31 ;  /* 0x0000011f0800a986 */ /* 0x0007e2000c101112 */
[----:B------:R-:W-:Y:S05]  /*2bb0*/  @P0 BRA `(.L_x_44) ;  /* 0x0000000000040947 */ /* 0x000fea0003800000 */
[----:B------:R4:W5:Y:S02]  /*2bc0*/  LDG.E.U8 R29, desc[UR18][R24.64] ;  /* 0x00000012181d7981 */ /* 0x000964000c1e1100 */
.L_x_44:
[----:B------:R-:W-:Y:S05]  /*2bd0*/  BSYNC B1 ;  /* 0x0000000000017941 */ /* 0x000fea0003800000 */
.L_x_43:
[----:B-----5:R-:W-:Y:S01]  /*2be0*/  LOP3.LUT R29, R29, 0xff, RZ, 0xc0, !PT ;  /* 0x000000ff1d1d7812 */ /* 0x020fe200078ec0ff */
[----:B------:R-:W-:Y:S01]  /*2bf0*/  BSSY B1, `(.L_x_45) ;  /* 0x000000b000017945 */ /* 0x000fe20003800000 */
[----:B------:R-:W-:Y:S02]  /*2c00*/  ISETP.LT.OR P1, PT, R27, 0x9, !P1 ;  /* 0x000000091b00780c */ /* 0x000fe40004f21670 */
[----:B------:R-:W-:-:S05]  /*2c10*/  F2FP.F16.E4M3.UNPACK_B R29, R29 ;  /* 0x0000001dff1d723e */ /* 0x000fca00020006ff */
[----:B------:R-:W-:-:S05]  /*2c20*/  HADD2.F32 R29, -RZ, R29.H0_H0 ;  /* 0x2000001dff1d7230 */ /* 0x000fca0000004100 */
[----:B------:R-:W-:Y:S01]  /*2c30*/  FMUL R30, R29, R12 ;  /* 0x0000000c1d1e7220 */ /* 0x000fe20000400000 */
[----:B------:R-:W-:-:S03]  /*2c40*/  PRMT R29, RZ, 0x7610, R29 ;  /* 0x00007610ff1d7816 */ /* 0x000fc6000000001d */
[----:B------:R-:W-:-:S05]  /*2c50*/  FFMA R30, R77, R7, R30 ;  /* 0x000000074d1e7223 */ /* 0x000fca000000001e */
[----:B---3--:R-:W-:-:S05]  /*2c60*/  F2FP.SATFINITE.E4M3.F32.PACK_AB_MERGE_C R31, RZ, R30, RZ ;  /* 0x0000001eff1f723e */ /* 0x008fca00048070ff */
[----:B------:R3:W-:Y:S01]  /*2c70*/  @!P0 STG.E.U8 desc[UR18][R10.64], R31 ;  /* 0x0000001f0a008986 */ /* 0x0007e2000c101112 */
[----:B------:R-:W-:Y:S05]  /*2c80*/  @P1 BRA `(.L_x_46) ;  /* 0x0000000000041947 */ /* 0x000fea0003800000 */
[----:B------:R0:W5:Y:S02]  /*2c90*/  LDG.E.U8 R29, desc[UR18][R24.64+0x1] ;  /* 0x00000112181d7981 */ /* 0x000164000c1e1100 */
.L_x_46:
[----:B------:R-:W-:Y:S05]  /*2ca0*/  BSYNC B1 ;  /* 0x0000000000017941 */ /* 0x000fea0003800000 */
.L_x_45:
[----:B-----5:R-:W-:Y:S01]  /*2cb0*/  LOP3.LUT R29, R29, 0xff, RZ, 0xc0, !PT ;  /* 0x000000ff1d1d7812 */ /* 0x020fe200078ec0ff */
[----:B------:R-:W-:Y:S01]  /*2cc0*/  BSSY B1, `(.L_x_47) ;  /* 0x000000c000017945 */ /* 0x000fe20003800000 */
[----:B------:R-:W-:Y:S02]  /*2cd0*/  ISETP.GE.AND P0, PT, R28, 0x9, PT ;  /* 0x000000091c00780c */ /* 0x000fe40003f06270 */
[----:B------:R-:W-:Y:S02]  /*2ce0*/  F2FP.F16.E4M3.UNPACK_B R29, R29 ;  /* 0x0000001dff1d723e */ /* 0x000fe400020006ff */
[----:B------:R-:W-:-:S03]  /*2cf0*/  ISETP.LT.OR P2, PT, R27, 0x1, !P0 ;  /* 0x000000011b00780c */ /* 0x000fc60004741670 */
[----:B------:R-:W-:-:S05]  /*2d00*/  HADD2.F32 R29, -RZ, R29.H0_H0 ;  /* 0x2000001dff1d7230 */ /* 0x000fca0000004100 */
[----:B------:R-:W-:-:S04]  /*2d10*/  FMUL R29, R29, R12 ;  /* 0x0000000c1d1d7220 */ /* 0x000fc80000400000 */
[----:B------:R-:W-:-:S05]  /*2d20*/  FFMA R29, R78, R7, R29 ;  /* 0x000000074e1d7223 */ /* 0x000fca000000001d */
[----:B---3--:R-:W-:Y:S02]  /*2d30*/  F2FP.SATFINITE.E4M3.F32.PACK_AB_MERGE_C R31, RZ, R29, RZ ;  /* 0x0000001dff1f723e */ /* 0x008fe400048070ff */
[----:B------:R-:W-:-:S03]  /*2d40*/  PRMT R29, RZ, 0x7610, R29 ;  /* 0x00007610ff1d7816 */ /* 0x000fc6000000001d */
[----:B------:R3:W-:Y:S01]  /*2d50*/  @!P1 STG.E.U8 desc[UR18][R10.64+0x1], R31 ;  /* 0x0000011f0a009986 */ /* 0x0007e2000c101112 */
[----:B------:R-:W-:Y:S05]  /*2d60*/  @P2 BRA `(.L_x_48) ;  /* 0x0000000000042947 */ /* 0x000fea0003800000 */
[----:B------:R0:W5:Y:S02]  /*2d70*/  LDG.E.U8 R29, desc[UR18][R14.64+0x8] ;  /* 0x000008120e1d7981 */ /* 0x000164000c1e1100 */
.L_x_48:
[----:B------:R-:W-:Y:S05]  /*2d80*/  BSYNC B1 ;  /* 0x0000000000017941 */ /* 0x000fea0003800000 */
.L_x_47:
        /* <DEDUP_REMOVED lines=13> */
.L_x_50:
[----:B------:R-:W-:Y:S05]  /*2e60*/  BSYNC B1 ;  /* 0x0000000000017941 */ /* 0x000fea0003800000 */
.L_x_49:
[----:B-----5:R-:W-:Y:S01]  /*2e70*/  LOP3.LUT R29, R29, 0xff, RZ, 0xc0, !PT ;  /* 0x000000ff1d1d7812 */ /* 0x020fe200078ec0ff */
[----:B------:R-:W-:Y:S01]  /*2e80*/  BSSY B1, `(.L_x_51) ;  /* 0x000000b000017945 */ /* 0x000fe20003800000 */
[----:B------:R-:W-:Y:S02]  /*2e90*/  ISETP.LT.OR P0, PT, R27, 0x9, !P0 ;  /* 0x000000091b00780c */ /* 0x000fe40004701670 */
[----:B------:R-:W-:-:S05]  /*2ea0*/  F2FP.F16.E4M3.UNPACK_B R29, R29 ;  /* 0x0000001dff1d723e */ /* 0x000fca00020006ff */
        /* <DEDUP_REMOVED lines=8> */
.L_x_52:
[----:B------:R-:W-:Y:S05]  /*2f30*/  BSYNC B1 ;  /* 0x0000000000017941 */ /* 0x000fea0003800000 */
.L_x_51:
        /* <DEDUP_REMOVED lines=12> */
.L_x_54:
[----:B------:R-:W-:Y:S05]  /*3000*/  BSYNC B1 ;  /* 0x0000000000017941 */ /* 0x000fea0003800000 */
.L_x_53:
        /* <DEDUP_REMOVED lines=13> */
.L_x_56:
[----:B------:R-:W-:Y:S05]  /*30e0*/  BSYNC B1 ;  /* 0x0000000000017941 */ /* 0x000fea0003800000 */
.L_x_55:
        /* <DEDUP_REMOVED lines=13> */
.L_x_58:
[----:B------:R-:W-:Y:S05]  /*31c0*/  BSYNC B1 ;  /* 0x0000000000017941 */ /* 0x000fea0003800000 */
.L_x_57:
        /* <DEDUP_REMOVED lines=12> */
.L_x_60:
[----:B------:R-:W-:Y:S05]  /*3290*/  BSYNC B1 ;  /* 0x0000000000017941 */ /* 0x000fea0003800000 */
.L_x_59:
        /* <DEDUP_REMOVED lines=12> */
.L_x_62:
[----:B------:R-:W-:Y:S05]  /*3360*/  BSYNC B1 ;  /* 0x0000000000017941 */ /* 0x000fea0003800000 */
.L_x_61:
        /* <DEDUP_REMOVED lines=13> */
.L_x_64:
[----:B------:R-:W-:Y:S05]  /*3440*/  BSYNC B1 ;  /* 0x0000000000017941 */ /* 0x000fea0003800000 */
.L_x_63:
        /* <DEDUP_REMOVED lines=13> */
.L_x_66:
[----:B------:R-:W-:Y:S05]  /*3520*/  BSYNC B1 ;  /* 0x0000000000017941 */ /* 0x000fea0003800000 */
.L_x_65:
        /* <DEDUP_REMOVED lines=12> */
.L_x_68:
[----:B------:R-:W-:Y:S05]  /*35f0*/  BSYNC B1 ;  /* 0x0000000000017941 */ /* 0x000fea0003800000 */
.L_x_67:
        /* <DEDUP_REMOVED lines=12> */
.L_x_70:
[----:B------:R-:W-:Y:S05]  /*36c0*/  BSYNC B1 ;  /* 0x0000000000017941 */ /* 0x000fea0003800000 */
.L_x_69:
        /* <DEDUP_REMOVED lines=13> */
.L_x_72:
[----:B------:R-:W-:Y:S05]  /*37a0*/  BSYNC B1 ;  /* 0x0000000000017941 */ /* 0x000fea0003800000 */
.L_x_71:
        /* <DEDUP_REMOVED lines=13> */
.L_x_74:
[----:B------:R-:W-:Y:S05]  /*3880*/  BSYNC B1 ;  /* 0x0000000000017941 */ /* 0x000fea0003800000 */
.L_x_73:
        /* <DEDUP_REMOVED lines=12> */
.L_x_76:
[----:B------:R-:W-:Y:S05]  /*3950*/  BSYNC B1 ;  /* 0x0000000000017941 */ /* 0x000fea0003800000 */
.L_x_75:
        /* <DEDUP_REMOVED lines=12> */
.L_x_78:
[----:B------:R-:W-:Y:S05]  /*3a20*/  BSYNC B1 ;  /* 0x0000000000017941 */ /* 0x000fea0003800000 */
.L_x_77:
        /* <DEDUP_REMOVED lines=13> */
.L_x_80:
[----:B------:R-:W-:Y:S05]  /*3b00*/  BSYNC B1 ;  /* 0x0000000000017941 */ /* 0x000fea0003800000 */
.L_x_79:
        /* <DEDUP_REMOVED lines=13> */
.L_x_82:
[----:B------:R-:W-:Y:S05]  /*3be0*/  BSYNC B1 ;  /* 0x0000000000017941 */ /* 0x000fea0003800000 */
.L_x_81:
        /* <DEDUP_REMOVED lines=12> */
.L_x_84:
[----:B------:R-:W-:Y:S05]  /*3cb0*/  BSYNC B1 ;  /* 0x0000000000017941 */ /* 0x000fea0003800000 */
.L_x_83:
[----:B-----5:R-:W-:Y:S01]  /*3cc0*/  LOP3.LUT R29, R29, 0xff, RZ, 0xc0, !PT ;  /* 0x000000ff1d1d7812 */ /* 0x020fe200078ec0ff */
[----:B------:R-:W-:Y:S01]  /*3cd0*/  BSSY B1, `(.L_x_85) ;  /* 0x000000b000017945 */ /* 0x000fe20003800000 */
[----:B------:R-:W-:Y:S02]  /*3ce0*/  ISETP.LT.OR P1, PT, R27, 0x9, !P1 ;  /* 0x000000091b00780c */ /* 0x000fe40004f21670 */
[----:B------:R-:W-:-:S05]  /*3cf0*/  F2FP.F16.E4M3.UNPACK_B R29, R29 ;  /* 0x0000001dff1d723e */ /* 0x000fca00020006ff */
[----:B------:R-:W-:-:S05]  /*3d00*/  HADD2.F32 R29, -RZ, R29.H0_H0 ;  /* 0x2000001dff1d7230 */ /* 0x000fca0000004100 */
[----:B------:R-:W-:-:S04]  /*3d10*/  FMUL R30, R29, R12 ;  /* 0x0000000c1d1e7220 */ /* 0x000fc80000400000 */
[----:B------:R-:W-:Y:S01]  /*3d20*/  FFMA R30, R23, R7, R30 ;  /* 0x00000007171e7223 */ /* 0x000fe2000000001e */
[----:B------:R-:W-:-:S04]  /*3d30*/  PRMT R23, RZ, 0x7610, R23 ;  /* 0x00007610ff177816 */ /* 0x000fc80000000017 */
[----:B------:R-:W-:-:S05]  /*3d40*/  F2FP.SATFINITE.E4M3.F32.PACK_AB_MERGE_C R29, RZ, R30, RZ ;  /* 0x0000001eff1d723e */ /* 0x000fca00048070ff */
[----:B------:R0:W-:Y:S01]  /*3d50*/  @!P0 STG.E.U8 desc[UR18][R10.64+0x28], R29 ;  /* 0x0000281d0a008986 */ /* 0x0001e2000c101112 */
[----:B------:R-:W-:Y:S05]  /*3d60*/  @P1 BRA `(.L_x_86) ;  /* 0x0000000000041947 */ /* 0x000fea0003800000 */
[----:B------:R0:W5:Y:S02]  /*3d70*/  LDG.E.U8 R23, desc[UR18][R24.64+0x29] ;  /* 0x0000291218177981 */ /* 0x000164000c1e1100 */
.L_x_86:
[----:B------:R-:W-:Y:S05]  /*3d80*/  BSYNC B1 ;  /* 0x0000000000017941 */ /* 0x000fea0003800000 */
.L_x_85:
        /* <DEDUP_REMOVED lines=8> */
[----:B0-----:R-:W-:Y:S02]  /*3e10*/  F2FP.SATFINITE.E4M3.F32.PACK_AB_MERGE_C R29, RZ, R23, RZ ;  /* 0x00000017ff1d723e */ /* 0x001fe400048070ff */
[----:B------:R-:W-:-:S03]  /*3e20*/  PRMT R23, RZ, 0x7610, R23 ;  /* 0x00007610ff177816 */ /* 0x000fc60000000017 */
[----:B------:R0:W-:Y:S01]  /*3e30*/  @!P1 STG.E.U8 desc[UR18][R10.64+0x29], R29 ;  /* 0x0000291d0a009986 */ /* 0x0001e2000c101112 */
[----:B------:R-:W-:Y:S05]  /*3e40*/  @P2 BRA `(.L_x_88) ;  /* 0x0000000000042947 */ /* 0x000fea0003800000 */
[----:B------:R0:W5:Y:S02]  /*3e50*/  LDG.E.U8 R23, desc[UR18][R14.64+0x30] ;  /* 0x000030120e177981 */ /* 0x000164000c1e1100 */
.L_x_88:
[----:B------:R-:W-:Y:S05]  /*3e60*/  BSYNC B1 ;  /* 0x0000000000017941 */ /* 0x000fea0003800000 */
.L_x_87:
[----:B-----5:R-:W-:Y:S01]  /*3e70*/  LOP3.LUT R23, R23, 0xff, RZ, 0xc0, !PT ;  /* 0x000000ff17177812 */ /* 0x020fe200078ec0ff */
[----:B------:R-:W-:Y:S01]  /*3e80*/  BSSY B1, `(.L_x_89) ;  /* 0x000000c000017945 */ /* 0x000fe20003800000 */
[----:B------:R-:W-:Y:S02]  /*3e90*/  ISETP.GE.AND P1, PT, R28, 0x32, PT ;  /* 0x000000321c00780c */ /* 0x000fe40003f26270 */
[----:B------:R-:W-:Y:S02]  /*3ea0*/  F2FP.F16.E4M3.UNPACK_B R23, R23 ;  /* 0x00000017ff17723e */ /* 0x000fe400020006ff */
[----:B------:R-:W-:-:S03]  /*3eb0*/  ISETP.LT.OR P3, PT, R27, 0x1, !P1 ;  /* 0x000000011b00780c */ /* 0x000fc60004f61670 */
        /* <DEDUP_REMOVED lines=8> */
.L_x_90:
[----:B------:R-:W-:Y:S05]  /*3f40*/  BSYNC B1 ;  /* 0x0000000000017941 */ /* 0x000fea0003800000 */
.L_x_89:
[----:B-----5:R-:W-:Y:S01]  /*3f50*/  LOP3.LUT R21, R21, 0xff, RZ, 0xc0, !PT ;  /* 0x000000ff15157812 */ /* 0x020fe200078ec0ff */
[----:B------:R-:W-:Y:S01]  /*3f60*/  BSSY B1, `(.L_x_91) ;  /* 0x000000b000017945 */ /* 0x000fe20003800000 */
[----:B------:R-:W-:Y:S02]  /*3f70*/  ISETP.LT.OR P0, PT, R27, 0x9, !P0 ;  /* 0x000000091b00780c */ /* 0x000fe40004701670 */
[----:B------:R-:W-:-:S05]  /*3f80*/  F2FP.F16.E4M3.UNPACK_B R21, R21 ;  /* 0x00000015ff15723e */ /* 0x000fca00020006ff */
        /* <DEDUP_REMOVED lines=8> */
.L_x_92:
[----:B------:R-:W-:Y:S05]  /*4010*/  BSYNC B1 ;  /* 0x0000000000017941 */ /* 0x000fea0003800000 */
.L_x_91:
        /* <DEDUP_REMOVED lines=12> */
.L_x_94:
[----:B------:R-:W-:Y:S05]  /*40e0*/  BSYNC B1 ;  /* 0x0000000000017941 */ /* 0x000fea0003800000 */
.L_x_93:
        /* <DEDUP_REMOVED lines=13> */
.L_x_96:
[----:B------:R-:W-:Y:S05]  /*41c0*/  BSYNC B1 ;  /* 0x0000000000017941 */ /* 0x000fea0003800000 */
.L_x_95:
        /* <DEDUP_REMOVED lines=13> */
.L_x_98:
[----:B------:R-:W-:Y:S05]  /*42a0*/  BSYNC B1 ;  /* 0x0000000000017941 */ /* 0x000fea0003800000 */
.L_x_97:
[----:B-----5:R-:W-:Y:S01]  /*42b0*/  LOP3.LUT R17, R17, 0xff, RZ, 0xc0, !PT ;  /* 0x000000ff11117812 */ /* 0x020fe200078ec0ff */
[----:B------:R-:W-:Y:S01]  /*42c0*/  BSSY B1, `(.L_x_99) ;  /* 0x000000b000017945 */ /* 0x000fe20003800000 */
[----:B------:R-:W-:Y:S02]  /*42d0*/  ISETP.LT.OR P0, PT, R27, 0x9, !P0 ;  /* 0x000000091b00780c */ /* 0x000fe40004701670 */
[----:B------:R-:W-:Y:S02]  /*42e0*/  F2FP.F16.E4M3.UNPACK_B R17, R17 ;  /* 0x00000011ff11723e */ /* 0x000fe400020006ff */
[----:B0-2---:R-:W-:-:S03]  /*42f0*/  PRMT R14, RZ, 0x7610, R14 ;  /* 0x00007610ff0e7816 */ /* 0x005fc6000000000e */
[----:B------:R-:W-:-:S05]  /*4300*/  HADD2.F32 R17, -RZ, R17.H0_H0 ;  /* 0x20000011ff117230 */ /* 0x000fca0000004100 */
[----:B------:R-:W-:-:S04]  /*4310*/  FMUL R17, R17, R12 ;  /* 0x0000000c11117220 */ /* 0x000fc80000400000 */
[----:B------:R-:W-:-:S05]  /*4320*/  FFMA R17, R18, R7, R17 ;  /* 0x0000000712117223 */ /* 0x000fca0000000011 */
[----:B------:R-:W-:-:S05]  /*4330*/  F2FP.SATFINITE.E4M3.F32.PACK_AB_MERGE_C R17, RZ, R17, RZ ;  /* 0x00000011ff11723e */ /* 0x000fca00048070ff */
[----:B------:R0:W-:Y:S01]  /*4340*/  @!P3 STG.E.U8 desc[UR18][R8.64+0x39], R17 ;  /* 0x000039110800b986 */ /* 0x0001e2000c101112 */
[----:B------:R-:W-:Y:S05]  /*4350*/  @P0 BRA `(.L_x_100) ;  /* 0x0000000000040947 */ /* 0x000fea0003800000 */
[----:B------:R2:W5:Y:S02]  /*4360*/  LDG.E.U8 R14, desc[UR18][R24.64+0x38] ;  /* 0x00003812180e7981 */ /* 0x000564000c1e1100 */
.L_x_100:
[----:B------:R-:W-:Y:S05]  /*4370*/  BSYNC B1 ;  /* 0x0000000000017941 */ /* 0x000fea0003800000 */
.L_x_99:
[----:B-----5:R-:W-:Y:S01]  /*4380*/  LOP3.LUT R14, R14, 0xff, RZ, 0xc0, !PT ;  /* 0x000000ff0e0e7812 */ /* 0x020fe200078ec0ff */
[----:B------:R-:W-:Y:S01]  /*4390*/  BSSY B1, `(.L_x_101) ;  /* 0x000000b000017945 */ /* 0x000fe20003800000 */
[----:B------:R-:W-:Y:S02]  /*43a0*/  ISETP.LT.OR P1, PT, R27, 0x9, !P1 ;  /* 0x000000091b00780c */ /* 0x000fe40004f21670 */
[----:B------:R-:W-:-:S05]  /*43b0*/  F2FP.F16.E4M3.UNPACK_B R14, R14 ;  /* 0x0000000eff0e723e */ /* 0x000fca00020006ff */
[----:B01-3--:R-:W-:-:S05]  /*43c0*/  HADD2.F32 R9, -RZ, R14.H0_H0 ;  /* 0x2000000eff097230 */ /* 0x00bfca0000004100 */
[----:B------:R-:W-:-:S04]  /*43d0*/  FMUL R8, R9, R12 ;  /* 0x0000000c09087220 */ /* 0x000fc80000400000 */
[----:B------:R-:W-:-:S05]  /*43e0*/  FFMA R8, R13, R7, R8 ;  /* 0x000000070d087223 */ /* 0x000fca0000000008 */
[----:B------:R-:W-:Y:S02]  /*43f0*/  F2FP.SATFINITE.E4M3.F32.PACK_AB_MERGE_C R9, RZ, R8, RZ ;  /* 0x00000008ff09723e */ /* 0x000fe400048070ff */
[----:B------:R-:W-:-:S03]  /*4400*/  PRMT R8, RZ, 0x7610, R8 ;  /* 0x00007610ff087816 */ /* 0x000fc60000000008 */
[----:B------:R0:W-:Y:S01]  /*4410*/  @!P0 STG.E.U8 desc[UR18][R10.64+0x38], R9 ;  /* 0x000038090a008986 */ /* 0x0001e2000c101112 */
[----:B------:R-:W-:Y:S05]  /*4420*/  @P1 BRA `(.L_x_102) ;  /* 0x0000000000041947 */ /* 0x000fea0003800000 */
[----:B------:R1:W5:Y:S02]  /*4430*/  LDG.E.U8 R8, desc[UR18][R24.64+0x39] ;  /* 0x0000391218087981 */ /* 0x000364000c1e1100 */
.L_x_102:
[----:B------:R-:W-:Y:S05]  /*4440*/  BSYNC B1 ;  /* 0x0000000000017941 */ /* 0x000fea0003800000 */
.L_x_101:
[----:B------:R-:W-:Y:S05]  /*4450*/  @P1 BRA `(.L_x_103) ;  /* 0x0000000800601947 */ /* 0x000fea0003800000 */
[----:B-----5:R-:W-:-:S04]  /*4460*/  LOP3.LUT R8, R8, 0xff, RZ, 0xc0, !PT ;  /* 0x000000ff08087812 */ /* 0x020fc800078ec0ff */
[----:B------:R-:W-:-:S05]  /*4470*/  F2FP.F16.E4M3.UNPACK_B R8, R8 ;  /* 0x00000008ff08723e */ /* 0x000fca00020006ff */
[----:B0-----:R-:W-:-:S05]  /*4480*/  HADD2.F32 R9, -RZ, R8.H0_H0 ;  /* 0x20000008ff097230 */ /* 0x001fca0000004100 */
[----:B------:R-:W-:-:S04]  /*4490*/  FMUL R9, R9, R12 ;  /* 0x0000000c09097220 */ /* 0x000fc80000400000 */
[----:B------:R-:W-:-:S05]  /*44a0*/  FFMA R9, R16, R7, R9 ;  /* 0x0000000710097223 */ /* 0x000fca0000000009 */
[----:B------:R-:W-:-:S05]  /*44b0*/  F2FP.SATFINITE.E4M3.F32.PACK_AB_MERGE_C R9, RZ, R9, RZ ;  /* 0x00000009ff09723e */ /* 0x000fca00048070ff */
[----:B------:R3:W-:Y:S01]  /*44c0*/  STG.E.U8 desc[UR18][R10.64+0x39], R9 ;  /* 0x000039090a007986 */ /* 0x0007e2000c101112 */
[----:B------:R-:W-:Y:S05]  /*44d0*/  BRA `(.L_x_103) ;  /* 0x0000000800407947 */ /* 0x000fea0003800000 */
.L_x_38:
[C---:B------:R-:W-:Y:S01]  /*44e0*/  ISETP.GE.AND P3, PT, R28.reuse, 0x1, PT ;  /* 0x000000011c00780c */ /* 0x040fe20003f66270 */
[-C--:B--2---:R-:W-:Y:S01]  /*44f0*/  FMUL R79, R79, R7.reuse ;  /* 0x000000074f4f7220 */ /* 0x084fe20000400000 */
[----:B------:R-:W-:Y:S01]  /*4500*/  ISETP.GE.AND P0, PT, R28, 0x2, PT ;  /* 0x000000021c00780c */ /* 0x000fe20003f06270 */
[-C--:B------:R-:W-:Y:S01]  /*4510*/  FMUL R80, R80, R7.reuse ;  /* 0x0000000750507220 */ /* 0x080fe20000400000 */
[----:B------:R-:W-:Y:S01]  /*4520*/  ISETP.LT.OR P1, PT, R27, 0x1, !P3 ;  /* 0x000000011b00780c */ /* 0x000fe20005f21670 */
[-C--:B------:R-:W-:Y:S01]  /*4530*/  FMUL R77, R77, R7.reuse ;  /* 0x000000074d4d7220 */ /* 0x080fe20000400000 */
[C---:B------:R-:W-:Y:S01]  /*4540*/  ISETP.LT.OR P2, PT, R27.reuse, 0x1, !P0 ;  /* 0x000000011b00780c */ /* 0x040fe20004741670 */
[-C--:B------:R-:W-:Y:S01]  /*4550*/  FMUL R78, R78, R7.reuse ;  /* 0x000000074e4e7220 */ /* 0x080fe20000400000 */
[----:B------:R-:W-:Y:S01]  /*4560*/  ISETP.LT.OR P3, PT, R27, 0x9, !P3 ;  /* 0x000000091b00780c */ /* 0x000fe20005f61670 */
[----:B------:R-:W-:Y:S01]  /*4570*/  FMUL R75, R75, R7 ;  /* 0x000000074b4b7220 */ /* 0x000fe20000400000 */
[----:B------:R-:W-:Y:S01]  /*4580*/  F2FP.SATFINITE.E4M3.F32.PACK_AB_MERGE_C R79, RZ, R79, RZ ;  /* 0x0000004fff4f723e */ /* 0x000fe200048070ff */
[-C--:B------:R-:W-:Y:S01]  /*4590*/  FMUL R76, R76, R7.reuse ;  /* 0x000000074c4c7220 */ /* 0x080fe20000400000 */
[----:B------:R-:W-:Y:S01]  /*45a0*/  F2FP.SATFINITE.E4M3.F32.PACK_AB_MERGE_C R15, RZ, R80, RZ ;  /* 0x00000050ff0f723e */ /* 0x000fe200048070ff */
[----:B------:R-:W-:Y:S01]  /*45b0*/  FMUL R74, R74, R7 ;  /* 0x000000074a4a7220 */ /* 0x000fe20000400000 */
[----:B------:R-:W-:Y:S01]  /*45c0*/  F2FP.SATFINITE.E4M3.F32.PACK_AB_MERGE_C R77, RZ, R77, RZ ;  /* 0x0000004dff4d723e */ /* 0x000fe200048070ff */
[-C--:B------:R-:W-:Y:S01]  /*45d0*/  FMUL R72, R72, R7.reuse ;  /* 0x0000000748487220 */ /* 0x080fe20000400000 */
[----:B------:R-:W-:Y:S01]  /*45e0*/  ISETP.LT.OR P0, PT, R27, 0x9, !P0 ;  /* 0x000000091b00780c */ /* 0x000fe20004701670 */
[----:B------:R-:W-:Y:S01]  /*45f0*/  @!P1 STG.E.U8 desc[UR18][R8.64], R79 ;  /* 0x0000004f08009986 */ /* 0x000fe2000c101112 */
[C---:B------:R-:W-:Y:S01]  /*4600*/  ISETP.GE.AND P1, PT, R28.reuse, 0x9, PT ;  /* 0x000000091c00780c */ /* 0x040fe20003f26270 */
[----:B------:R-:W-:Y:S01]  /*4610*/  FMUL R69, R69, R7 ;  /* 0x0000000745457220 */ /* 0x000fe20000400000 */
[----:B------:R-:W-:Y:S01]  /*4620*/  F2FP.SATFINITE.E4M3.F32.PACK_AB_MERGE_C R75, RZ, R75, RZ ;  /* 0x0000004bff4b723e */ /* 0x000fe200048070ff */
[----:B------:R0:W-:Y:S01]  /*4630*/  @!P2 STG.E.U8 desc[UR18][R8.64+0x1], R15 ;  /* 0x0000010f0800a986 */ /* 0x0001e2000c101112 */
[----:B------:R-:W-:Y:S01]  /*4640*/  ISETP.GE.AND P2, PT, R28, 0xa, PT ;  /* 0x0000000a1c00780c */ /* 0x000fe20003f46270 */
[-C--:B------:R-:W-:Y:S01]  /*4650*/  FMUL R70, R70, R7.reuse ;  /* 0x0000000746467220 */ /* 0x080fe20000400000 */
[----:B------:R-:W-:Y:S01]  /*4660*/  F2FP.SATFINITE.E4M3.F32.PACK_AB_MERGE_C R25, RZ, R76, RZ ;  /* 0x0000004cff19723e */ /* 0x000fe200048070ff */
[----:B------:R-:W-:Y:S01]  /*4670*/  @!P3 STG.E.U8 desc[UR18][R10.64], R77 ;  /* 0x0000004d0a00b986 */ /* 0x000fe2000c101112 */
[C---:B------:R-:W-:Y:S01]  /*4680*/  ISETP.LT.OR P3, PT, R27.reuse, 0x1, !P1 ;  /* 0x000000011b00780c */ /* 0x040fe20004f61670 */
[-C--:B------:R-:W-:Y:S01]  /*4690*/  FMUL R68, R68, R7.reuse ;  /* 0x0000000744447220 */ /* 0x080fe20000400000 */
[----:B------:R-:W-:Y:S01]  /*46a0*/  ISETP.LT.OR P5, PT, R27, 0x1, !P2 ;  /* 0x000000011b00780c */ /* 0x000fe200057a1670 */
[-C--:B------:R-:W-:Y:S01]  /*46b0*/  FMUL R67, R67, R7.reuse ;  /* 0x0000000743437220 */ /* 0x080fe20000400000 */
[----:B------:R-:W-:Y:S01]  /*46c0*/  ISETP.LT.OR P1, PT, R27, 0x9, !P1 ;  /* 0x000000091b00780c */ /* 0x000fe20004f21670 */
[-C--:B------:R-:W-:Y:S01]  /*46d0*/  FMUL R65, R65, R7.reuse ;  /* 0x0000000741417220 */ /* 0x080fe20000400000 */
[----:B------:R-:W-:Y:S01]  /*46e0*/  F2FP.SATFINITE.E4M3.F32.PACK_AB_MERGE_C R29, RZ, R74, RZ ;  /* 0x0000004aff1d723e */ /* 0x000fe200048070ff */
[-C--:B------:R-:W-:Y:S01]  /*46f0*/  FMUL R66, R66, R7.reuse ;  /* 0x0000000742427220 */ /* 0x080fe20000400000 */
[----:B0-----:R-:W-:Y:S01]  /*4700*/  F2FP.SATFINITE.E4M3.F32.PACK_AB_MERGE_C R15, RZ, R78, RZ ;  /* 0x0000004eff0f723e */ /* 0x001fe200048070ff */
[-C--:B------:R-:W-:Y:S01]  /*4710*/  FMUL R64, R64, R7.reuse ;  /* 0x0000000740407220 */ /* 0x080fe20000400000 */
[----:B------:R-:W-:Y:S01]  /*4720*/  ISETP.LT.OR P2, PT, R27, 0x9, !P2 ;  /* 0x000000091b00780c */ /* 0x000fe20005741670 */
[-C--:B------:R-:W-:Y:S01]  /*4730*/  FMUL R63, R63, R7.reuse ;  /* 0x000000073f3f7220 */ /* 0x080fe20000400000 */
[----:B------:R-:W-:Y:S01]  /*4740*/  F2FP.SATFINITE.E4M3.F32.PACK_AB_MERGE_C R31, RZ, R72, RZ ;  /* 0x00000048ff1f723e */ /* 0x000fe200048070ff */
[----:B------:R0:W-:Y:S01]  /*4750*/  @!P0 STG.E.U8 desc[UR18][R10.64+0x1], R15 ;  /* 0x0000010f0a008986 */ /* 0x0001e2000c101112 */
[C---:B------:R-:W-:Y:S01]  /*4760*/  ISETP.GE.AND P0, PT, R28.reuse, 0x11, PT ;  /* 0x000000111c00780c */ /* 0x040fe20003f06270 */
[----:B------:R-:W-:Y:S01]  /*4770*/  FMUL R61, R61, R7 ;  /* 0x000000073d3d7220 */ /* 0x000fe20000400000 */
[----:B------:R-:W-:Y:S01]  /*4780*/  F2FP.SATFINITE.E4M3.F32.PACK_AB_MERGE_C R69, RZ, R69, RZ ;  /* 0x00000045ff45723e */ /* 0x000fe200048070ff */
[----:B------:R-:W-:Y:S01]  /*4790*/  @!P3 STG.E.U8 desc[UR18][R8.64+0x8], R75 ;  /* 0x0000084b0800b986 */ /* 0x000fe2000c101112 */
[----:B------:R-:W-:Y:S01]  /*47a0*/  ISETP.GE.AND P3, PT, R28, 0x12, PT ;  /* 0x000000121c00780c */ /* 0x000fe20003f66270 */
[----:B------:R-:W-:Y:S01]  /*47b0*/  FMUL R62, R62, R7 ;  /* 0x000000073e3e7220 */ /* 0x000fe20000400000 */
[----:B------:R-:W-:Y:S01]  /*47c0*/  F2FP.SATFINITE.E4M3.F32.PACK_AB_MERGE_C R67, RZ, R67, RZ ;  /* 0x00000043ff43723e */ /* 0x000fe200048070ff */
[----:B------:R1:W-:Y:S01]  /*47d0*/  @!P5 STG.E.U8 desc[UR18][R8.64+0x9], R25 ;  /* 0x000009190800d986 */ /* 0x0003e2000c101112 */
[----:B------:R-:W-:Y:S01]  /*47e0*/  ISETP.LT.OR P5, PT, R27, 0x1, !P3 ;  /* 0x000000011b00780c */ /* 0x000fe20005fa1670 */
[-C--:B------:R-:W-:Y:S01]  /*47f0*/  FMUL R59, R59, R7.reuse ;  /* 0x000000073b3b7220 */ /* 0x080fe20000400000 */
[C---:B------:R-:W-:Y:S01]  /*4800*/  ISETP.LT.OR P3, PT, R27.reuse, 0x9, !P3 ;  /* 0x000000091b00780c */ /* 0x040fe20005f61670 */
[----:B------:R-:W-:Y:S01]  /*4810*/  @!P1 STG.E.U8 desc[UR18][R10.64+0x8], R29 ;  /* 0x0000081d0a009986 */ /* 0x000fe2000c101112 */
[----:B------:R-:W-:Y:S01]  /*4820*/  ISETP.LT.OR P1, PT, R27, 0x1, !P0 ;  /* 0x000000011b00780c */ /* 0x000fe20004721670 */
[-C--:B------:R-:W-:Y:S01]  /*4830*/  FMUL R60, R60, R7.reuse ;  /* 0x000000073c3c7220 */ /* 0x080fe20000400000 */
[----:B0-----:R-:W-:Y:S01]  /*4840*/  F2FP.SATFINITE.E4M3.F32.PACK_AB_MERGE_C R15, RZ, R70, RZ ;  /* 0x00000046ff0f723e */ /* 0x001fe200048070ff */
[----:B------:R-:W-:Y:S01]  /*4850*/  @!P2 STG.E.U8 desc[UR18][R10.64+0x9], R31 ;  /* 0x0000091f0a00a986 */ /* 0x000fe2000c101112 */
[----:B------:R-:W-:Y:S01]  /*4860*/  ISETP.GE.AND P2, PT, R28, 0x19, PT ;  /* 0x000000191c00780c */ /* 0x000fe20003f46270 */
[-C--:B------:R-:W-:Y:S01]  /*4870*/  FMUL R57, R57, R7.reuse ;  /* 0x0000000739397220 */ /* 0x080fe20000400000 */
[C---:B------:R-:W-:Y:S01]  /*4880*/  ISETP.LT.OR P0, PT, R27.reuse, 0x9, !P0 ;  /* 0x000000091b00780c */ /* 0x040fe20004701670 */
[-C--:B------:R-:W-:Y:S01]  /*4890*/  FMUL R58, R58, R7.reuse ;  /* 0x000000073a3a7220 */ /* 0x080fe20000400000 */
[----:B------:R-:W-:Y:S01]  /*48a0*/  ISETP.LT.OR P6, PT, R27, 0x1, !P2 ;  /* 0x000000011b00780c */ /* 0x000fe200057c1670 */
[----:B------:R0:W-:Y:S01]  /*48b0*/  @!P5 STG.E.U8 desc[UR18][R8.64+0x11], R15 ;  /* 0x0000110f0800d986 */ /* 0x0001e2000c101112 */
[----:B-1----:R-:W-:Y:S01]  /*48c0*/  F2FP.SATFINITE.E4M3.F32.PACK_AB_MERGE_C R25, RZ, R68, RZ ;  /* 0x00000044ff19723e */ /* 0x002fe200048070ff */
[----:B------:R-:W-:Y:S01]  /*48d0*/  FMUL R56, R56, R7 ;  /* 0x0000000738387220 */ /* 0x000fe20000400000 */
[----:B------:R-:W-:Y:S01]  /*48e0*/  F2FP.SATFINITE.E4M3.F32.PACK_AB_MERGE_C R65, RZ, R65, RZ ;  /* 0x00000041ff41723e */ /* 0x000fe200048070ff */
[----:B------:R-:W-:Y:S01]  /*48f0*/  @!P1 STG.E.U8 desc[UR18][R8.64+0x10], R69 ;  /* 0x0000104508009986 */ /* 0x000fe2000c101112 */
[----:B------:R-:W-:Y:S01]  /*4900*/  ISETP.GE.AND P1, PT, R28, 0x1a, PT ;  /* 0x0000001a1c00780c */ /* 0x000fe20003f26270 */
[-C--:B------:R-:W-:Y:S01]  /*4910*/  FMUL R23, R23, R7.reuse ;  /* 0x0000000717177220 */ /* 0x080fe20000400000 */
[C---:B------:R-:W-:Y:S01]  /*4920*/  ISETP.LT.OR P2, PT, R27.reuse, 0x9, !P2 ;  /* 0x000000091b00780c */ /* 0x040fe20005741670 */
[----:B------:R1:W-:Y:S01]  /*4930*/  @!P3 STG.E.U8 desc[UR18][R10.64+0x11], R25 ;  /* 0x000011190a00b986 */ /* 0x0003e2000c101112 */
[----:B------:R-:W-:Y:S01]  /*4940*/  ISETP.LT.OR P5, PT, R27, 0x1, !P1 ;  /* 0x000000011b00780c */ /* 0x000fe20004fa1670 */
[-C--:B------:R-:W-:Y:S01]  /*4950*/  FMUL R21, R21, R7.reuse ;  /* 0x0000000715157220 */ /* 0x080fe20000400000 */
[----:B------:R-:W-:Y:S01]  /*4960*/  ISETP.LT.OR P3, PT, R27, 0x9, !P1 ;  /* 0x000000091b00780c */ /* 0x000fe20004f61670 */
[----:B------:R-:W-:Y:S01]  /*4970*/  @!P0 STG.E.U8 desc[UR18][R10.64+0x10], R67 ;  /* 0x000010430a008986 */ /* 0x000fe2000c101112 */
[----:B0-----:R-:W-:Y:S01]  /*4980*/  F2FP.SATFINITE.E4M3.F32.PACK_AB_MERGE_C R15, RZ, R66, RZ ;  /* 0x00000042ff0f723e */ /* 0x001fe200048070ff */
[-C--:B------:R-:W-:Y:S01]  /*4990*/  FMUL R22, R22, R7.reuse ;  /* 0x0000000716167220 */ /* 0x080fe20000400000 */
[C---:B------:R-:W-:Y:S01]  /*49a0*/  ISETP.GE.AND P0, PT, R28.reuse, 0x21, PT ;  /* 0x000000211c00780c */ /* 0x040fe20003f06270 */
[----:B------:R-:W-:Y:S01]  /*49b0*/  @!P6 STG.E.U8 desc[UR18][R8.64+0x18], R65 ;  /* 0x000018410800e986 */ /* 0x000fe2000c101112 */
[----:B------:R-:W-:Y:S01]  /*49c0*/  ISETP.GE.AND P1, PT, R28, 0x22, PT ;  /* 0x000000221c00780c */ /* 0x000fe20003f26270 */
[-C--:B------:R-:W-:Y:S01]  /*49d0*/  FMUL R19, R19, R7.reuse ;  /* 0x0000000713137220 */ /* 0x080fe20000400000 */
[C---:B------:R-:W-:Y:S01]  /*49e0*/  ISETP.LT.OR P6, PT, R27.reuse, 0x1, !P0 ;  /* 0x000000011b00780c */ /* 0x040fe200047c1670 */
[-C--:B------:R-:W-:Y:S01]  /*49f0*/  FMUL R20, R20, R7.reuse ;  /* 0x0000000714147220 */ /* 0x080fe20000400000 */
[----:B-1----:R-:W-:Y:S01]  /*4a00*/  F2FP.SATFINITE.E4M3.F32.PACK_AB_MERGE_C R25, RZ, R64, RZ ;  /* 0x00000040ff19723e */ /* 0x002fe200048070ff */
[----:B------:R0:W-:Y:S01]  /*4a10*/  @!P5 STG.E.U8 desc[UR18][R8.64+0x19], R15 ;  /* 0x0000190f0800d986 */ /* 0x0001e2000c101112 */
[----:B------:R-:W-:Y:S01]  /*4a20*/  ISETP.LT.OR P5, PT, R27, 0x1, !P1 ;  /* 0x000000011b00780c */ /* 0x000fe20004fa1670 */
[----:B------:R-:W-:Y:S01]  /*4a30*/  FMUL R17, R17, R7 ;  /* 0x0000000711117220 */ /* 0x000fe20000400000 */
[----:B------:R-:W-:Y:S01]  /*4a40*/  F2FP.SATFINITE.E4M3.F32.PACK_AB_MERGE_C R63, RZ, R63, RZ ;  /* 0x0000003fff3f723e */ /* 0x000fe200048070ff */
[----:B------:R1:W-:Y:S01]  /*4a50*/  @!P3 STG.E.U8 desc[UR18][R10.64+0x19], R25 ;  /* 0x000019190a00b986 */ /* 0x0003e2000c101112 */
[----:B------:R-:W-:Y:S01]  /*4a60*/  F2FP.SATFINITE.E4M3.F32.PACK_AB_MERGE_C R61, RZ, R61, RZ ;  /* 0x0000003dff3d723e */ /* 0x000fe200048070ff */
[-C--:B------:R-:W-:Y:S01]  /*4a70*/  FMUL R18, R18, R7.reuse ;  /* 0x0000000712127220 */ /* 0x080fe20000400000 */
[----:B------:R-:W-:Y:S01]  /*4a80*/  F2FP.SATFINITE.E4M3.F32.PACK_AB_MERGE_C R29, RZ, R62, RZ ;  /* 0x0000003eff1d723e */ /* 0x000fe200048070ff */
[----:B------:R-:W-:Y:S01]  /*4a90*/  @!P2 STG.E.U8 desc[UR18][R10.64+0x18], R63 ;  /* 0x0000183f0a00a986 */ /* 0x000fe2000c101112 */
[----:B------:R-:W-:Y:S01]  /*4aa0*/  ISETP.LT.OR P3, PT, R27, 0x9, !P1 ;  /* 0x000000091b00780c */ /* 0x000fe20004f61670 */
[-C--:B------:R-:W-:Y:S01]  /*4ab0*/  FMUL R13, R13, R7.reuse ;  /* 0x000000070d0d7220 */ /* 0x080fe20000400000 */
[----:B------:R-:W-:Y:S01]  /*4ac0*/  ISETP.GE.AND P2, PT, R28, 0x29, PT ;  /* 0x000000291c00780c */ /* 0x000fe20003f46270 */
[----:B------:R-:W-:Y:S01]  /*4ad0*/  @!P6 STG.E.U8 desc[UR18][R8.64+0x20], R61 ;  /* 0x0000203d0800e986 */ /* 0x000fe2000c101112 */
[C---:B------:R-:W-:Y:S01]  /*4ae0*/  ISETP.LT.OR P0, PT, R27.reuse, 0x9, !P0 ;  /* 0x000000091b00780c */ /* 0x040fe20004701670 */
[----:B------:R-:W-:Y:S01]  /*4af0*/  FMUL R16, R16, R7 ;  /* 0x0000000710107220 */ /* 0x000fe20000400000 */
[----:B------:R-:W-:Y:S01]  /*4b00*/  ISETP.GE.AND P1, PT, R28, 0x2a, PT ;  /* 0x0000002a1c00780c */ /* 0x000fe20003f26270 */
[----:B------:R-:W-:Y:S01]  /*4b10*/  @!P5 STG.E.U8 desc[UR18][R8.64+0x21], R29 ;  /* 0x0000211d0800d986 */ /* 0x000fe2000c101112 */
[----:B------:R-:W-:-:S02]  /*4b20*/  ISETP.LT.OR P6, PT, R27, 0x1, !P2 ;  /* 0x000000011b00780c */ /* 0x000fc400057c1670 */
[C---:B------:R-:W-:Y:S02]  /*4b30*/  ISETP.LT.OR P5, PT, R27.reuse, 0x1, !P1 ;  /* 0x000000011b00780c */ /* 0x040fe40004fa1670 */
[----:B------:R-:W-:Y:S02]  /*4b40*/  F2FP.SATFINITE.E4M3.F32.PACK_AB_MERGE_C R59, RZ, R59, RZ ;  /* 0x0000003bff3b723e */ /* 0x000fe400048070ff */
[----:B0-----:R-:W-:Y:S02]  /*4b50*/  F2FP.SATFINITE.E4M3.F32.PACK_AB_MERGE_C R15, RZ, R60, RZ ;  /* 0x0000003cff0f723e */ /* 0x001fe400048070ff */
[----:B------:R-:W-:Y:S01]  /*4b60*/  F2FP.SATFINITE.E4M3.F32.PACK_AB_MERGE_C R57, RZ, R57, RZ ;  /* 0x00000039ff39723e */ /* 0x000fe200048070ff */
[----:B------:R-:W-:Y:S01]  /*4b70*/  @!P0 STG.E.U8 desc[UR18][R10.64+0x20], R59 ;  /* 0x0000203b0a008986 */ /* 0x000fe2000c101112 */
[----:B-1----:R-:W-:Y:S02]  /*4b80*/  F2FP.SATFINITE.E4M3.F32.PACK_AB_MERGE_C R25, RZ, R58, RZ ;  /* 0x0000003aff19723e */ /* 0x002fe400048070ff */
[C---:B------:R-:W-:Y:S01]  /*4b90*/  ISETP.LT.OR P1, PT, R27.reuse, 0x9, !P1 ;  /* 0x000000091b00780c */ /* 0x040fe20004f21670 */
[----:B------:R0:W-:Y:S01]  /*4ba0*/  @!P3 STG.E.U8 desc[UR18][R10.64+0x21], R15 ;  /* 0x0000210f0a00b986 */ /* 0x0001e2000c101112 */
[----:B------:R-:W-:-:S02]  /*4bb0*/  ISETP.LT.OR P2, PT, R27, 0x9, !P2 ;  /* 0x000000091b00780c */ /* 0x000fc40005741670 */
[C---:B------:R-:W-:Y:S01]  /*4bc0*/  ISETP.GE.AND P3, PT, R28.reuse, 0x31, PT ;  /* 0x000000311c00780c */ /* 0x040fe20003f66270 */
[----:B------:R-:W-:Y:S01]  /*4bd0*/  @!P6 STG.E.U8 desc[UR18][R8.64+0x28], R57 ;  /* 0x000028390800e986 */ /* 0x000fe2000c101112 */
[----:B------:R-:W-:Y:S02]  /*4be0*/  ISETP.GE.AND P0, PT, R28, 0x32, PT ;  /* 0x000000321c00780c */ /* 0x000fe40003f06270 */
[----:B------:R-:W-:Y:S01]  /*4bf0*/  F2FP.SATFINITE.E4M3.F32.PACK_AB_MERGE_C R23, RZ, R23, RZ ;  /* 0x00000017ff17723e */ /* 0x000fe200048070ff */
[----:B------:R1:W-:Y:S01]  /*4c00*/  @!P5 STG.E.U8 desc[UR18][R8.64+0x29], R25 ;  /* 0x000029190800d986 */ /* 0x0003e2000c101112 */
[C---:B------:R-:W-:Y:S02]  /*4c10*/  ISETP.LT.OR P5, PT, R27.reuse, 0x1, !P3 ;  /* 0x000000011b00780c */ /* 0x040fe40005fa1670 */
[----:B------:R-:W-:Y:S02]  /*4c20*/  ISETP.LT.OR P6, PT, R27, 0x1, !P0 ;  /* 0x000000011b00780c */ /* 0x000fe400047c1670 */
[----:B0-----:R-:W-:Y:S01]  /*4c30*/  F2FP.SATFINITE.E4M3.F32.PACK_AB_MERGE_C R15, RZ, R56, RZ ;  /* 0x00000038ff0f723e */ /* 0x001fe200048070ff */
[----:B------:R-:W-:Y:S01]  /*4c40*/  @!P2 STG.E.U8 desc[UR18][R10.64+0x28], R23 ;  /* 0x000028170a00a986 */ /* 0x000fe2000c101112 */
[----:B------:R-:W-:-:S02]  /*4c50*/  F2FP.SATFINITE.E4M3.F32.PACK_AB_MERGE_C R21, RZ, R21, RZ ;  /* 0x00000015ff15723e */ /* 0x000fc400048070ff */
[C---:B------:R-:W-:Y:S01]  /*4c60*/  ISETP.GE.AND P2, PT, R28.reuse, 0x3a, PT ;  /* 0x0000003a1c00780c */ /* 0x040fe20003f46270 */
[----:B------:R0:W-:Y:S01]  /*4c70*/  @!P1 STG.E.U8 desc[UR18][R10.64+0x29], R15 ;  /* 0x0000290f0a009986 */ /* 0x0001e2000c101112 */
[C---:B------:R-:W-:Y:S02]  /*4c80*/  ISETP.LT.OR P1, PT, R27.reuse, 0x9, !P3 ;  /* 0x000000091b00780c */ /* 0x040fe40005f21670 */
[----:B-1----:R-:W-:Y:S01]  /*4c90*/  F2FP.SATFINITE.E4M3.F32.PACK_AB_MERGE_C R25, RZ, R22, RZ ;  /* 0x00000016ff19723e */ /* 0x002fe200048070ff */
[----:B------:R1:W-:Y:S01]  /*4ca0*/  @!P5 STG.E.U8 desc[UR18][R8.64+0x30], R21 ;  /* 0x000030150800d986 */ /* 0x0003e2000c101112 */
[----:B------:R-:W-:Y:S02]  /*4cb0*/  ISETP.GE.AND P3, PT, R28, 0x39, PT ;  /* 0x000000391c00780c */ /* 0x000fe40003f66270 */
[C---:B------:R-:W-:Y:S01]  /*4cc0*/  ISETP.LT.OR P0, PT, R27.reuse, 0x9, !P0 ;  /* 0x000000091b00780c */ /* 0x040fe20004701670 */
[----:B------:R2:W-:Y:S01]  /*4cd0*/  @!P6 STG.E.U8 desc[UR18][R8.64+0x31], R25 ;  /* 0x000031190800e986 */ /* 0x0005e2000c101112 */
[----:B------:R-:W-:-:S02]  /*4ce0*/  ISETP.LT.OR P5, PT, R27, 0x1, !P3 ;  /* 0x000000011b00780c */ /* 0x000fc40005fa1670 */
[C---:B------:R-:W-:Y:S02]  /*4cf0*/  ISETP.LT.OR P6, PT, R27.reuse, 0x1, !P2 ;  /* 0x000000011b00780c */ /* 0x040fe400057c1670 */
[C---:B------:R-:W-:Y:S02]  /*4d00*/  ISETP.LT.OR P3, PT, R27.reuse, 0x9, !P3 ;  /* 0x000000091b00780c */ /* 0x040fe40005f61670 */
[----:B------:R-:W-:Y:S02]  /*4d10*/  ISETP.LT.OR P2, PT, R27, 0x9, !P2 ;  /* 0x000000091b00780c */ /* 0x000fe40005741670 */
[----:B------:R-:W-:Y:S02]  /*4d20*/  F2FP.SATFINITE.E4M3.F32.PACK_AB_MERGE_C R19, RZ, R19, RZ ;  /* 0x00000013ff13723e */ /* 0x000fe400048070ff */
[----:B0-----:R-:W-:Y:S02]  /*4d30*/  F2FP.SATFINITE.E4M3.F32.PACK_AB_MERGE_C R15, RZ, R20, RZ ;  /* 0x00000014ff0f723e */ /* 0x001fe400048070ff */
[----:B------:R-:W-:Y:S01]  /*4d40*/  F2FP.SATFINITE.E4M3.F32.PACK_AB_MERGE_C R17, RZ, R17, RZ ;  /* 0x00000011ff11723e */ /* 0x000fe200048070ff */
[----:B------:R2:W-:Y:S01]  /*4d50*/  @!P1 STG.E.U8 desc[UR18][R10.64+0x30], R19 ;  /* 0x000030130a009986 */ /* 0x0005e2000c101112 */
[----:B-1----:R-:W-:-:S02]  /*4d60*/  F2FP.SATFINITE.E4M3.F32.PACK_AB_MERGE_C R21, RZ, R18, RZ ;  /* 0x00000012ff15723e */ /* 0x002fc400048070ff */
[----:B------:R-:W-:Y:S01]  /*4d70*/  F2FP.SATFINITE.E4M3.F32.PACK_AB_MERGE_C R13, RZ, R13, RZ ;  /* 0x0000000dff0d723e */ /* 0x000fe200048070ff */
[----:B------:R2:W-:Y:S01]  /*4d80*/  @!P0 STG.E.U8 desc[UR18][R10.64+0x31], R15 ;  /* 0x0000310f0a008986 */ /* 0x0005e2000c101112 */
[----:B------:R-:W-:-:S03]  /*4d90*/  F2FP.SATFINITE.E4M3.F32.PACK_AB_MERGE_C R23, RZ, R16, RZ ;  /* 0x00000010ff17723e */ /* 0x000fc600048070ff */
[----:B------:R2:W-:Y:S04]  /*4da0*/  @!P5 STG.E.U8 desc[UR18][R8.64+0x38], R17 ;  /* 0x000038110800d986 */ /* 0x0005e8000c101112 */
[----:B------:R2:W-:Y:S04]  /*4db0*/  @!P6 STG.E.U8 desc[UR18][R8.64+0x39], R21 ;  /* 0x000039150800e986 */ /* 0x0005e8000c101112 */
[----:B------:R2:W-:Y:S04]  /*4dc0*/  @!P3 STG.E.U8 desc[UR18][R10.64+0x38], R13 ;  /* 0x0000380d0a00b986 */ /* 0x0005e8000c101112 */
[----:B------:R2:W-:Y:S02]  /*4dd0*/  @!P2 STG.E.U8 desc[UR18][R10.64+0x39], R23 ;  /* 0x000039170a00a986 */ /* 0x0005e4000c101112 */
.L_x_103:
[----:B------:R-:W-:Y:S05]  /*4de0*/  BSYNC B0 ;  /* 0x0000000000007941 */ /* 0x000fea0003800000 */
.L_x_37:
[----:B------:R-:W-:Y:S01]  /*4df0*/  ULDC UR6, c[0x0][0xc] ;  /* 0x0000030000067ab9 */ /* 0x000fe20000000800 */
[----:B------:R-:W-:Y:S01]  /*4e00*/  ULDC UR7, c[0x0][0x10] ;  /* 0x0000040000077ab9 */ /* 0x000fe20000000800 */
[----:B0-23--:R-:W0:Y:S01]  /*4e10*/  LDC R9, c[0x0][0x14] ;  /* 0x00000500ff097b82 */ /* 0x00de220000000800 */
[----:B------:R-:W-:Y:S01]  /*4e20*/  UIMAD.WIDE.U32 UR6, UR6, UR7, URZ ;  /* 0x00000007060672a5 */ /* 0x000fe2000f8e003f */
[----:B-----5:R-:W-:Y:S01]  /*4e30*/  PRMT R8, RZ, 0x7610, R8 ;  /* 0x00007610ff087816 */ /* 0x020fe20000000008 */
[----:B------:R-:W-:Y:S02]  /*4e40*/  IMAD.MOV.U32 R15, RZ, RZ, -0x1 ;  /* 0xffffffffff0f7424 */ /* 0x000fe400078e00ff */
[----:B------:R-:W-:Y:S02]  /*4e50*/  IMAD.MOV.U32 R73, RZ, RZ, -0x1 ;  /* 0xffffffffff497424 */ /* 0x000fe400078e00ff */
[----:B0-----:R-:W-:-:S04]  /*4e60*/  IMAD.WIDE.U32 R4, R9, UR6, R4 ;  /* 0x0000000609047c25 */ /* 0x001fc8000f8e0004 */
[----:B------:R-:W-:Y:S01]  /*4e70*/  IMAD R9, R9, UR7, RZ ;  /* 0x0000000709097c24 */ /* 0x000fe2000f8e02ff */
[----:B------:R-:W-:Y:S02]  /*4e80*/  ULDC.64 UR6, c[0x0][0x650] ;  /* 0x0001940000067ab9 */ /* 0x000fe40000000a00 */
[----:B------:R-:W-:Y:S01]  /*4e90*/  ISETP.GE.U32.AND P0, PT, R4, UR6, PT ;  /* 0x0000000604007c0c */ /* 0x000fe2000bf06070 */
[----:B------:R-:W-:-:S05]  /*4ea0*/  IMAD.IADD R5, R5, 0x1, R9 ;  /* 0x0000000105057824 */ /* 0x000fca00078e0209 */
[----:B------:R-:W-:-:S13]  /*4eb0*/  ISETP.GE.U32.AND.EX P0, PT, R5, UR7, PT, P0 ;  /* 0x0000000705007c0c */ /* 0x000fda000bf06100 */
[----:B------:R-:W-:Y:S05]  /*4ec0*/  @P0 BRA `(.L_x_104) ;  /* 0x0000000400600947 */ /* 0x000fea0003800000 */
[----:B------:R-:W0:Y:S01]  /*4ed0*/  S2R R22, SR_CTAID.X ;  /* 0x0000000000167919 */ /* 0x000e220000002500 */
[----:B------:R-:W2:Y:S01]  /*4ee0*/  LDC.64 R16, c[0x0][0x628] ;  /* 0x00018a00ff107b82 */ /* 0x000ea20000000a00 */
[----:B------:R-:W-:Y:S01]  /*4ef0*/  ULDC UR6, c[0x0][0x150] ;  /* 0x0000540000067ab9 */ /* 0x000fe20000000800 */
[----:B------:R-:W-:Y:S01]  /*4f00*/  IMAD.MOV.U32 R14, RZ, RZ, R4 ;  /* 0x000000ffff0e7224 */ /* 0x000fe200078e0004 */
[----:B-1--4-:R-:W1:Y:S01]  /*4f10*/  S2R R24, SR_CTAID.Y ;  /* 0x0000000000187919 */ /* 0x012e620000002600 */
[----:B------:R-:W-:-:S04]  /*4f20*/  IMAD.MOV.U32 R15, RZ, RZ, R5 ;  /* 0x000000ffff0f7224 */ /* 0x000fc800078e0005 */
[----:B------:R-:W3:Y:S08]  /*4f30*/  LDC R25, c[0x0][0x144] ;  /* 0x00005100ff197b82 */ /* 0x000ef00000000800 */
[----:B------:R-:W4:Y:S08]  /*4f40*/  LDC R18, c[0x0][0x630] ;  /* 0x00018c00ff127b82 */ /* 0x000f300000000800 */
[----:B------:R-:W1:Y:S01]  /*4f50*/  LDC.64 R20, c[0x0][0x620] ;  /* 0x00018800ff147b82 */ /* 0x000e620000000a00 */
[----:B--2---:R-:W-:-:S04]  /*4f60*/  ISETP.NE.U32.AND P0, PT, R16, RZ, PT ;  /* 0x000000ff1000720c */ /* 0x004fc80003f05070 */
[----:B------:R-:W-:Y:S02]  /*4f70*/  ISETP.NE.AND.EX P0, PT, R17, RZ, PT, P0 ;  /* 0x000000ff1100720c */ /* 0x000fe40003f05300 */
[----:B0-----:R-:W-:-:S05]  /*4f80*/  I2FP.F32.U32 R8, R22 ;  /* 0x0000001600087245 */ /* 0x001fca0000201000 */
[----:B------:R-:W-:-:S04]  /*4f90*/  FMUL R8, R8, UR6 ;  /* 0x0000000608087c20 */ /* 0x000fc80008400000 */
[----:B------:R0:W2:Y:S02]  /*4fa0*/  F2I.U32.TRUNC.NTZ R23, R8 ;  /* 0x0000000800177305 */ /* 0x0000a4000020f000 */
[----:B---34-:R-:W-:Y:S05]  /*4fb0*/  @!P0 BRA `(.L_x_105) ;  /* 0x0000000000288947 */ /* 0x018fea0003800000 */
[----:B------:R-:W3:Y:S02]  /*4fc0*/  LDC R9, c[0x0][0x634] ;  /* 0x00018d00ff097b82 */ /* 0x000ee40000000800 */
[----:B---3--:R-:W-:-:S05]  /*4fd0*/  IADD3 R13, P0, R4, R9, RZ ;  /* 0x00000009040d7210 */ /* 0x008fca0007f1e0ff */
[----:B------:R-:W-:-:S04]  /*4fe0*/  IMAD.X R19, RZ, RZ, R5, P0 ;  /* 0x000000ffff137224 */ /* 0x000fc800000e0605 */
[----:B0-----:R-:W-:-:S04]  /*4ff0*/  IMAD.WIDE.U32 R8, R19, R16, RZ ;  /* 0x0000001013087225 */ /* 0x001fc800078e00ff */
[----:B------:R-:W-:-:S04]  /*5000*/  IMAD.WIDE.U32 R10, P0, R13, R17, R8 ;  /* 0x000000110d0a7225 */ /* 0x000fc80007800008 */
[----:B------:R-:W-:-:S04]  /*5010*/  IMAD.WIDE.U32 R8, R13, R16, RZ ;  /* 0x000000100d087225 */ /* 0x000fc800078e00ff */
[----:B------:R-:W-:Y:S01]  /*5020*/  IMAD.X R15, RZ, RZ, RZ, P0 ;  /* 0x000000ffff0f7224 */ /* 0x000fe200000e06ff */
[----:B------:R-:W-:Y:S01]  /*5030*/  IADD3 RZ, P0, R9, R10, RZ ;  /* 0x0000000a09ff7210 */ /* 0x000fe20007f1e0ff */
[----:B------:R-:W-:-:S04]  /*5040*/  IMAD.MOV.U32 R14, RZ, RZ, R11 ;  /* 0x000000ffff0e7224 */ /* 0x000fc800078e000b */
[----:B------:R-:W-:-:S08]  /*5050*/  IMAD.WIDE.U32.X R14, R19, R17, R14, P0 ;  /* 0x00000011130e7225 */ /* 0x000fd000000e040e */
.L_x_105:
[----:B------:R-:W3:Y:S01]  /*5060*/  LDC.64 R30, c[0x0][0x640] ;  /* 0x00019000ff1e7b82 */ /* 0x000ee20000000a00 */
[-C--:B------:R-:W-:Y:S01]  /*5070*/  SHF.R.U64 R73, R14, R18.reuse, R15 ;  /* 0x000000120e497219 */ /* 0x080fe2000000120f */
[----:B--2---:R-:W-:Y:S01]  /*5080*/  IMAD.MOV R23, RZ, RZ, -R23 ;  /* 0x000000ffff177224 */ /* 0x004fe200078e0a17 */
[----:B0-----:R-:W-:Y:S01]  /*5090*/  SHF.R.U32.HI R8, RZ, R18, R15 ;  /* 0x00000012ff087219 */ /* 0x001fe2000001160f */
[----:B------:R-:W-:Y:S01]  /*50a0*/  ULDC UR6, c[0x0][0x154] ;  /* 0x0000550000067ab9 */ /* 0x000fe20000000800 */
[----:B------:R-:W-:Y:S01]  /*50b0*/  IADD3 R11, P0, RZ, -R73, RZ ;  /* 0x80000049ff0b7210 */ /* 0x000fe20007f1e0ff */
[----:B------:R-:W-:Y:S02]  /*50c0*/  IMAD R23, R25, R23, R22 ;  /* 0x0000001719177224 */ /* 0x000fe400078e0216 */
[----:B------:R-:W0:Y:S01]  /*50d0*/  LDC R14, c[0x0][0x618] ;  /* 0x00018600ff0e7b82 */ /* 0x000e220000000800 */
[----:B------:R-:W-:Y:S02]  /*50e0*/  IMAD.MOV.U32 R13, RZ, RZ, 0x1 ;  /* 0x00000001ff0d7424 */ /* 0x000fe400078e00ff */
[----:B------:R-:W-:-:S04]  /*50f0*/  IMAD.X R9, RZ, RZ, ~R8, P0 ;  /* 0x000000ffff097224 */ /* 0x000fc800000e0e08 */
[-C--:B-1----:R-:W-:Y:S01]  /*5100*/  IMAD R10, R9, R20.reuse, RZ ;  /* 0x00000014090a7224 */ /* 0x082fe200078e02ff */
[----:B------:R-:W1:Y:S01]  /*5110*/  LDC R26, c[0x0][0x608] ;  /* 0x00018200ff1a7b82 */ /* 0x000e620000000800 */
[----:B------:R-:W-:-:S04]  /*5120*/  IMAD.WIDE.U32 R8, R11, R20, R4 ;  /* 0x000000140b087225 */ /* 0x000fc800078e0004 */
[----:B------:R-:W-:Y:S01]  /*5130*/  IMAD R11, R11, R21, R10 ;  /* 0x000000150b0b7224 */ /* 0x000fe200078e020a */
[----:B------:R-:W-:Y:S02]  /*5140*/  I2FP.F32.U32 R10, R24 ;  /* 0x00000018000a7245 */ /* 0x000fe40000201000 */
[----:B------:R-:W2:Y:S01]  /*5150*/  LDC R28, c[0x0][0x658] ;  /* 0x00019600ff1c7b82 */ /* 0x000ea20000000800 */
[----:B------:R-:W-:Y:S01]  /*5160*/  IMAD.IADD R9, R9, 0x1, R11 ;  /* 0x0000000109097824 */ /* 0x000fe200078e020b */
[----:B---3--:R-:W-:Y:S01]  /*5170*/  ISETP.NE.U32.AND P0, PT, R30, RZ, PT ;  /* 0x000000ff1e00720c */ /* 0x008fe20003f05070 */
[----:B------:R-:W-:Y:S01]  /*5180*/  FMUL R10, R10, UR6 ;  /* 0x000000060a0a7c20 */ /* 0x000fe20008400000 */
[----:B------:R-:W-:Y:S02]  /*5190*/  IMAD.MOV.U32 R11, RZ, RZ, -0x1 ;  /* 0xffffffffff0b7424 */ /* 0x000fe400078e00ff */
[----:B------:R-:W-:Y:S01]  /*51a0*/  ISETP.NE.AND.EX P0, PT, R31, RZ, PT, P0 ;  /* 0x000000ff1f00720c */ /* 0x000fe20003f05300 */
[----:B------:R3:W4:Y:S01]  /*51b0*/  F2I.U32.TRUNC.NTZ R19, R10 ;  /* 0x0000000a00137305 */ /* 0x000722000020f000 */
[----:B------:R-:W3:Y:S01]  /*51c0*/  LDC R21, c[0x0][0x148] ;  /* 0x00005200ff157b82 */ /* 0x000ee20000000800 */
[----:B0-----:R-:W-:-:S02]  /*51d0*/  SHF.R.U64 R18, R8, R14, R9 ;  /* 0x0000000e08127219 */ /* 0x001fc40000001209 */
[----:B------:R-:W-:-:S05]  /*51e0*/  SHF.R.U32.HI R9, RZ, R14, R9 ;  /* 0x0000000eff097219 */ /* 0x000fca0000011609 */
[----:B------:R-:W0:Y:S01]  /*51f0*/  LDC R22, c[0x0][0x600] ;  /* 0x00018000ff167b82 */ /* 0x000e220000000800 */
[-CC-:B-1----:R-:W-:Y:S02]  /*5200*/  SHF.R.U64 R16, R18, R26.reuse, R9.reuse ;  /* 0x0000001a12107219 */ /* 0x182fe40000001209 */
[----:B------:R-:W-:-:S05]  /*5210*/  SHF.R.U32.HI R9, RZ, R26, R9 ;  /* 0x0000001aff097219 */ /* 0x000fca0000011609 */
[----:B------:R-:W1:Y:S01]  /*5220*/  LDC R27, c[0x0][0x648] ;  /* 0x00019200ff1b7b82 */ /* 0x000e620000000800 */
[-CC-:B--2---:R-:W-:Y:S02]  /*5230*/  SHF.R.U64 R20, R16, R28.reuse, R9.reuse ;  /* 0x0000001c10147219 */ /* 0x184fe40000001209 */
[-C--:B------:R-:W-:Y:S02]  /*5240*/  SHF.L.U32 R11, R11, R28.reuse, RZ ;  /* 0x0000001c0b0b7219 */ /* 0x080fe400000006ff */
[-C--:B------:R-:W-:Y:S01]  /*5250*/  SHF.R.U32.HI R9, RZ, R28.reuse, R9 ;  /* 0x0000001cff097219 */ /* 0x080fe20000011609 */
[----:B------:R-:W-:Y:S01]  /*5260*/  IMAD.MOV.U32 R8, RZ, RZ, R20 ;  /* 0x000000ffff087224 */ /* 0x000fe200078e0014 */
[----:B------:R-:W-:Y:S01]  /*5270*/  SHF.L.U32 R26, R13, R28, RZ ;  /* 0x0000001c0d1a7219 */ /* 0x000fe200000006ff */
[----:B------:R-:W2:Y:S01]  /*5280*/  LDC R29, c[0x0][0x638] ;  /* 0x00018e00ff1d7b82 */ /* 0x000ea20000000800 */
[----:B------:R-:W-:-:S07]  /*5290*/  LOP3.LUT R25, RZ, R11, RZ, 0x33, !PT ;  /* 0x0000000bff197212 */ /* 0x000fce00078e33ff */
[----:B------:R-:W0:Y:S01]  /*52a0*/  LDC R32, c[0x0][0x610] ;  /* 0x00018400ff207b82 */ /* 0x000e220000000800 */
[----:B----4-:R-:W-:Y:S05]  /*52b0*/  @!P0 BRA `(.L_x_106) ;  /* 0x0000000000288947 */ /* 0x010fea0003800000 */
[----:B------:R-:W4:Y:S02]  /*52c0*/  LDC R13, c[0x0][0x64c] ;  /* 0x00019300ff0d7b82 */ /* 0x000f240000000800 */
[----:B----4-:R-:W-:-:S05]  /*52d0*/  IADD3 R13, P0, R20, R13, RZ ;  /* 0x0000000d140d7210 */ /* 0x010fca0007f1e0ff */
[----:B------:R-:W-:-:S04]  /*52e0*/  IMAD.X R17, RZ, RZ, R9, P0 ;  /* 0x000000ffff117224 */ /* 0x000fc800000e0609 */
[----:B------:R-:W-:-:S04]  /*52f0*/  IMAD.WIDE.U32 R8, R17, R30, RZ ;  /* 0x0000001e11087225 */ /* 0x000fc800078e00ff */
[----:B---3--:R-:W-:-:S04]  /*5300*/  IMAD.WIDE.U32 R10, P0, R13, R31, R8 ;  /* 0x0000001f0d0a7225 */ /* 0x008fc80007800008 */
[----:B------:R-:W-:-:S04]  /*5310*/  IMAD.WIDE.U32 R8, R13, R30, RZ ;  /* 0x0000001e0d087225 */ /* 0x000fc800078e00ff */
[----:B------:R-:W-:Y:S01]  /*5320*/  IMAD.X R15, RZ, RZ, RZ, P0 ;  /* 0x000000ffff0f7224 */ /* 0x000fe200000e06ff */
[----:B------:R-:W-:Y:S01]  /*5330*/  IADD3 RZ, P0, R9, R10, RZ ;  /* 0x0000000a09ff7210 */ /* 0x000fe20007f1e0ff */
[----:B------:R-:W-:-:S04]  /*5340*/  IMAD.MOV.U32 R14, RZ, RZ, R11 ;  /* 0x000000ffff0e7224 */ /* 0x000fc800078e000b */
[----:B------:R-:W-:-:S08]  /*5350*/  IMAD.WIDE.U32.X R8, R17, R31, R14, P0 ;  /* 0x0000001f11087225 */ /* 0x000fd000000e040e */
.L_x_106:
[----:B-1----:R-:W-:Y:S01]  /*5360*/  SHF.R.U64 R8, R8, R27, R9 ;  /* 0x0000001b08087219 */ /* 0x002fe20000001209 */
[----:B0-----:R-:W-:Y:S01]  /*5370*/  VIADD R13, R22, 0xffffffff ;  /* 0xffffffff160d7836 */ /* 0x001fe20000000000 */
[----:B------:R-:W-:Y:S01]  /*5380*/  LOP3.LUT R11, R16, R25, RZ, 0xc0, !PT ;  /* 0x00000019100b7212 */ /* 0x000fe200078ec0ff */
[----:B------:R-:W-:Y:S02]  /*5390*/  IMAD.MOV R19, RZ, RZ, -R19 ;  /* 0x000000ffff137224 */ /* 0x000fe400078e0a13 */
[----:B------:R-:W-:Y:S02]  /*53a0*/  IMAD.MOV R9, RZ, RZ, -R8 ;  /* 0x000000ffff097224 */ /* 0x000fe400078e0a08 */
[----:B------:R-:W-:Y:S01]  /*53b0*/  IMAD R26, R26, R8, R11 ;  /* 0x000000081a1a7224 */ /* 0x000fe200078e020b */
[----:B------:R-:W-:Y:S01]  /*53c0*/  LOP3.LUT R11, R18, R13, RZ, 0xc0, !PT ;  /* 0x0000000d120b7212 */ /* 0x000fe200078ec0ff */
[----:B---3--:R-:W-:Y:S02]  /*53d0*/  @P4 IMAD R23, R21, R19, R24 ;  /* 0x0000001315174224 */ /* 0x008fe400078e0218 */
[----:B--2---:R-:W-:-:S02]  /*53e0*/  IMAD R8, R9, R29, R20 ;  /* 0x0000001d09087224 */ /* 0x004fc400078e0214 */
[----:B------:R-:W-:Y:S02]  /*53f0*/  IMAD R26, R26, R32, R23 ;  /* 0x000000201a1a7224 */ /* 0x000fe400078e0217 */
[----:B------:R-:W-:Y:S02]  /*5400*/  IMAD R9, R8, R22, R11 ;  /* 0x0000001608097224 */ /* 0x000fe400078e020b */
[----:B------:R-:W-:-:S03]  /*5410*/  IMAD.MOV.U32 R10, RZ, RZ, 0x1 ;  /* 0x00000001ff0a7424 */ /* 0x000fc600078e00ff */
[----:B------:R-:W-:Y:S02]  /*5420*/  SEL R15, R9, R26, !P4 ;  /* 0x0000001a090f7207 */ /* 0x000fe40006000000 */
[----:B------:R-:W-:Y:S02]  /*5430*/  PRMT R8, R10, 0x7610, R8 ;  /* 0x000076100a087816 */ /* 0x000fe40000000008 */
[----:B------:R-:W-:-:S07]  /*5440*/  SEL R26, R26, R9, !P4 ;  /* 0x000000091a1a7207 */ /* 0x000fce0006000000 */
.L_x_104:
[----:B------:R-:W-:Y:S01]  /*5450*/  LOP3.LUT P0, RZ, R8, 0xff, RZ, 0xc0, !PT ;  /* 0x000000ff08ff7812 */ /* 0x000fe2000780c0ff */
[----:B------:R-:W-:-:S12]  /*5460*/  IMAD.MOV.U32 R71, RZ, RZ, R26 ;  /* 0x000000ffff477224 */ /* 0x000fd800078e001a */
[----:B------:R-:W-:Y:S05]  /*5470*/  @P0 BRA `(.L_x_107) ;  /* 0xffffffbc00580947 */ /* 0x000fea000383ffff */
[----:B------:R-:W-:Y:S05]  /*5480*/  EXIT ;  /* 0x000000000000794d */ /* 0x000fea0003800000 */
.L_x_7:
[----:B0-----:R-:W-:Y:S01]  /*5490*/  ULDC.64 UR4, c[0x0][0x650] ;  /* 0x0001940000047ab9 */ /* 0x001fe20000000a00 */
        /* <DEDUP_REMOVED lines=25> */
.L_x_109:
[----:B------:R-:W0:Y:S01]  /*5630*/  LDC.64 R28, c[0x0][0x640] ;  /* 0x00019000ff1c7b82 */ /* 0x000e220000000a00 */
[-CC-:B------:R-:W-:Y:S01]  /*5640*/  SHF.R.U64 R21, R16, R6.reuse, R17.reuse ;  /* 0x0000000610157219 */ /* 0x180fe20000001211 */
[----:B------:R-:W-:Y:S01]  /*5650*/  IMAD.MOV.U32 R31, RZ, RZ, 0x1 ;  /* 0x00000001ff1f7424 */ /* 0x000fe200078e00ff */
[----:B------:R-:W-:Y:S02]  /*5660*/  SHF.R.U32.HI R3, RZ, R6, R17 ;  /* 0x00000006ff037219 */ /* 0x000fe40000011611 */
[----:B------:R-:W-:-:S03]  /*5670*/  IADD3 R15, P0, RZ, -R21, RZ ;  /* 0x80000015ff0f7210 */ /* 0x000fc60007f1e0ff */
[----:B------:R-:W1:Y:S02]  /*5680*/  LDC R14, c[0x0][0x618] ;  /* 0x00018600ff0e7b82 */ /* 0x000e640000000800 */
[----:B------:R-:W-:Y:S02]  /*5690*/  IMAD.X R3, RZ, RZ, ~R3, P0 ;  /* 0x000000ffff037224 */ /* 0x000fe400000e0e03 */
[----:B------:R-:W-:-:S04]  /*56a0*/  IMAD.WIDE.U32 R12, R15, R22, R4 ;  /* 0x000000160f0c7225 */ /* 0x000fc800078e0004 */
[----:B------:R-:W2:Y:S01]  /*56b0*/  LDC R16, c[0x0][0x608] ;  /* 0x00018200ff107b82 */ /* 0x000ea20000000800 */
[----:B------:R-:W-:-:S04]  /*56c0*/  IMAD R6, R3, R22, RZ ;  /* 0x0000001603067224 */ /* 0x000fc800078e02ff */
[----:B------:R-:W-:-:S03]  /*56d0*/  IMAD R3, R15, R23, R6 ;  /* 0x000000170f037224 */ /* 0x000fc600078e0206 */
[----:B------:R-:W3:Y:S01]  /*56e0*/  LDC R26, c[0x0][0x658] ;  /* 0x00019600ff1a7b82 */ /* 0x000ee20000000800 */
[----:B------:R-:W-:Y:S01]  /*56f0*/  IMAD.IADD R3, R13, 0x1, R3 ;  /* 0x000000010d037824 */ /* 0x000fe200078e0203 */
[----:B0-----:R-:W-:Y:S01]  /*5700*/  ISETP.NE.U32.AND P0, PT, R28, RZ, PT ;  /* 0x000000ff1c00720c */ /* 0x001fe20003f05070 */
[----:B------:R-:W-:-:S03]  /*5710*/  IMAD.MOV.U32 R13, RZ, RZ, -0x1 ;  /* 0xffffffffff0d7424 */ /* 0x000fc600078e00ff */
        /* <DEDUP_REMOVED lines=25> */
.L_x_110:
[----:B-1----:R-:W-:Y:S01]  /*58b0*/  SHF.R.U64 R6, R12, R25, R13 ;  /* 0x000000190c067219 */ /* 0x002fe2000000120d */
[----:B0-----:R-:W-:Y:S01]  /*58c0*/  VIADD R13, R24, 0xffffffff ;  /* 0xffffffff180d7836 */ /* 0x001fe20000000000 */
[----:B------:R-:W-:Y:S01]  /*58d0*/  SHF.L.U32 R9, R31, R26, RZ ;  /* 0x0000001a1f097219 */ /* 0x000fe200000006ff */
[----:B------:R-:W-:Y:S01]  /*58e0*/  @P4 IMAD R10, R11, R20, R8 ;  /* 0x000000140b0a4224 */ /* 0x000fe200078e0208 */
[----:B------:R-:W-:Y:S01]  /*58f0*/  LOP3.LUT R3, R22, R33, RZ, 0xc0, !PT ;  /* 0x0000002116037212 */ /* 0x000fe200078ec0ff */
[----:B------:R-:W-:Y:S01]  /*5900*/  IMAD.MOV R12, RZ, RZ, -R6 ;  /* 0x000000ffff0c7224 */ /* 0x000fe200078e0a06 */
[----:B------:R-:W-:Y:S01]  /*5910*/  LOP3.LUT R18, R18, R13, RZ, 0xc0, !PT ;  /* 0x0000000d12127212 */ /* 0x000fe200078ec0ff */
[----:B------:R-:W-:Y:S02]  /*5920*/  IMAD.MOV.U32 R8, RZ, RZ, 0x1 ;  /* 0x00000001ff087424 */ /* 0x000fe400078e00ff */
[----:B------:R-:W-:Y:S02]  /*5930*/  IMAD R9, R9, R6, R3 ;  /* 0x0000000609097224 */ /* 0x000fe400078e0203 */
[----:B--2---:R-:W-:-:S02]  /*5940*/  IMAD R3, R12, R27, R23 ;  /* 0x0000001b0c037224 */ /* 0x004fc400078e0217 */
[----:B---3--:R-:W-:Y:S02]  /*5950*/  IMAD R6, R9, R30, R10 ;  /* 0x0000001e09067224 */ /* 0x008fe400078e020a */
[----:B------:R-:W-:Y:S01]  /*5960*/  IMAD R9, R3, R24, R18 ;  /* 0x0000001803097224 */ /* 0x000fe200078e0212 */
[----:B------:R-:W-:Y:S01]  /*5970*/  PRMT R3, R8, 0x7610, R3 ;  /* 0x0000761008037816 */ /* 0x000fe20000000003 */
[----:B------:R-:W-:-:S03]  /*5980*/  IMAD.MOV.U32 R16, RZ, RZ, R21 ;  /* 0x000000ffff107224 */ /* 0x000fc600078e0015 */
[----:B------:R-:W-:Y:S02]  /*5990*/  SEL R12, R9, R6, !P4 ;  /* 0x00000006090c7207 */ /* 0x000fe40006000000 */
[----:B------:R-:W-:-:S07]  /*59a0*/  SEL R6, R6, R9, !P4 ;  /* 0x0000000906067207 */ /* 0x000fce0006000000 */
.L_x_108:
[----:B------:R-:W-:-:S08]  /*59b0*/  NOP ;  /* 0x0000000000007918 */ /* 0x000fd00000000000 */
[----:B------:R-:W0:-:S00]  /*59c0*/  USETMAXREG.DEALLOC.CTAPOOL 0x28 ;  /* 0x00000028000079c8 */ /* 0x000e0000080e0500 */
[----:B0-----:R-:W-:-:S13]  /*59d0*/  ISETP.NE.AND P0, PT, R7, RZ, PT ;  /* 0x000000ff0700720c */ /* 0x001fda0003f05270 */
[----:B------:R-:W-:Y:S05]  /*59e0*/  @P0 EXIT ;  /* 0x000000000000094d */ /* 0x000fea0003800000 */
[----:B------:R-:W-:Y:S01]  /*59f0*/  LOP3.LUT P0, RZ, R3, 0xff, RZ, 0xc0, !PT ;  /* 0x000000ff03ff7812 */ /* 0x000fe2000780c0ff */
[----:B------:R-:W-:Y:S02]  /*5a00*/  IMAD.MOV.U32 R11, RZ, RZ, 0x1 ;  /* 0x00000001ff0b7424 */ /* 0x000fe400078e00ff */
[----:B------:R-:W-:-:S10]  /*5a10*/  IMAD.MOV.U32 R15, RZ, RZ, RZ ;  /* 0x000000ffff0f7224 */ /* 0x000fd400078e00ff */
[----:B------:R-:W-:Y:S05]  /*5a20*/  @!P0 BRA `(.L_x_111) ;  /* 0x0000000c00748947 */ /* 0x000fea0003800000 */
[----:B------:R-:W0:Y:S01]  /*5a30*/  LDC R3, c[0x0][0x28c] ;  /* 0x0000a300ff037b82 */ /* 0x000e220000000800 */
[----:B------:R-:W-:Y:S01]  /*5a40*/  ULDC UR5, c[0x0][0x658] ;  /* 0x0001960000057ab9 */ /* 0x000fe20000000800 */
[----:B------:R-:W-:Y:S01]  /*5a50*/  UMOV UR11, 0xffffffff ;  /* 0xffffffff000b7882 */ /* 0x000fe20000000000 */
[----:B------:R-:W-:Y:S01]  /*5a60*/  UMOV UR16, 0x1 ;  /* 0x0000000100107882 */ /* 0x000fe20000000000 */
[----:B------:R-:W-:Y:S01]  /*5a70*/  USHF.L.U32 UR11, UR11, UR5, URZ ;  /* 0x000000050b0b7299 */ /* 0x000fe2000800063f */
[----:B------:R-:W-:Y:S01]  /*5a80*/  BSSY B0, `(.L_x_111) ;  /* 0x00000d7000007945 */ /* 0x000fe20003800000 */
[----:B------:R-:W-:Y:S01]  /*5a90*/  ULDC UR9, c[0x0][0xc] ;  /* 0x0000030000097ab9 */ /* 0x000fe20000000800 */
[----:B------:R-:W-:Y:S01]  /*5aa0*/  ULDC UR12, c[0x0][0x10] ;  /* 0x00000400000c7ab9 */ /* 0x000fe20000000800 */
[----:B------:R-:W1:Y:S01]  /*5ab0*/  S2UR UR8, SR_CgaCtaId ;  /* 0x00000000000879c3 */ /* 0x000e620000008800 */
[----:B------:R-:W-:Y:S01]  /*5ac0*/  ULOP3.LUT UR13, URZ, UR11, URZ, 0x33, !UPT ;  /* 0x0000000b3f0d7292 */ /* 0x000fe2000f8e333f */
[----:B------:R-:W-:Y:S01]  /*5ad0*/  IMAD.MOV.U32 R13, RZ, RZ, 0x1 ;  /* 0x00000001ff0d7424 */ /* 0x000fe200078e00ff */
[----:B------:R-:W-:Y:S01]  /*5ae0*/  LOP3.LUT R14, R2, 0x2, RZ, 0xfc, !PT ;  /* 0x00000002020e7812 */ /* 0x000fe200078efcff */
[----:B------:R-:W-:Y:S01]  /*5af0*/  IMAD.MOV.U32 R11, RZ, RZ, 0x1 ;  /* 0x00000001ff0b7424 */ /* 0x000fe200078e00ff */
[----:B------:R-:W-:Y:S01]  /*5b00*/  ULDC UR4, c[0x0][0x600] ;  /* 0x0001800000047ab9 */ /* 0x000fe20000000800 */
[----:B------:R-:W-:Y:S01]  /*5b10*/  IMAD.MOV.U32 R15, RZ, RZ, RZ ;  /* 0x000000ffff0f7224 */ /* 0x000fe200078e00ff */
[----:B------:R-:W-:Y:S01]  /*5b20*/  UMOV UR15, 0x5 ;  /* 0x00000005000f7882 */ /* 0x000fe20000000000 */
[----:B------:R-:W-:-:S02]  /*5b30*/  UIADD3 UR4, UR4, -0x1, URZ ;  /* 0xffffffff04047890 */ /* 0x000fc4000fffe03f */
[----:B------:R-:W-:Y:S01]  /*5b40*/  USHF.L.U32 UR5, UR16, UR5, URZ ;  /* 0x0000000510057299 */ /* 0x000fe2000800063f */
[----:B------:R-:W-:Y:S01]  /*5b50*/  ULDC.64 UR28, c[0x0][0x198] ;  /* 0x00006600001c7ab9 */ /* 0x000fe20000000a00 */
[----:B0-----:R-:W-:-:S05]  /*5b60*/  VIADD R3, R3, 0x1f ;  /* 0x0000001f03037836 */ /* 0x001fca0000000000 */
[----:B------:R-:W-:Y:S01]  /*5b70*/  SHF.R.S32.HI R8, RZ, 0x1f, R3 ;  /* 0x0000001fff087819 */ /* 0x000fe20000011403 */
[----:B-1----:R-:W-:-:S03]  /*5b80*/  ULOP3.LUT UR10, UR8, 0x1, URZ, 0xc0, !UPT ;  /* 0x00000001080a7892 */ /* 0x002fc6000f8ec03f */
[----:B------:R-:W-:Y:S01]  /*5b90*/  LEA.HI R8, R8, R3, RZ, 0x5 ;  /* 0x0000000308087211 */ /* 0x000fe200078f28ff */
[----:B------:R-:W-:Y:S02]  /*5ba0*/  USHF.R.U32.HI UR27, URZ, 0x1, UR8 ;  /* 0x000000013f1b7899 */ /* 0x000fe40008011608 */
[----:B------:R-:W-:Y:S01]  /*5bb0*/  USHF.L.U32 UR6, UR8, 0x5, URZ ;  /* 0x0000000508067899 */ /* 0x000fe2000800063f */
[----:B------:R-:W-:Y:S01]  /*5bc0*/  SHF.R.S32.HI R10, RZ, 0x5, R8 ;  /* 0x00000005ff0a7819 */ /* 0x000fe20000011408 */
[----:B------:R-:W-:Y:S02]  /*5bd0*/  USHF.L.U32 UR7, UR8, 0xa, URZ ;  /* 0x0000000a08077899 */ /* 0x000fe4000800063f */
[----:B------:R-:W-:Y:S02]  /*5be0*/  ULOP3.LUT UR8, UR8, 0xfffffffe, URZ, 0xc0, !UPT ;  /* 0xfffffffe08087892 */ /* 0x000fe4000f8ec03f */
[----:B------:R-:W-:Y:S01]  /*5bf0*/  UISETP.GT.U32.AND UP0, UPT, UR10, 0xffff, UPT ;  /* 0x0000ffff0a00788c */ /* 0x000fe2000bf04070 */
[----:B------:R-:W-:Y:S01]  /*5c00*/  VIADD R3, R10, 0x1 ;  /* 0x000000010a037836 */ /* 0x000fe20000000000 */
[----:B------:R-:W-:-:S02]  /*5c10*/  USHF.L.U32 UR14, UR16, UR8, URZ ;  /* 0x00000008100e7299 */ /* 0x000fc4000800063f */
[----:B------:R-:W-:Y:S02]  /*5c20*/  ULOP3.LUT UR11, UR8, 0x1, URZ, 0xfc, !UPT ;  /* 0x00000001080b7892 */ /* 0x000fe4000f8efc3f */
[----:B------:R-:W-:Y:S02]  /*5c30*/  UIMAD.WIDE.U32 UR8, UR9, UR12, URZ ;  /* 0x0000000c090872a5 */ /* 0x000fe4000f8e003f */
[----:B------:R-:W-:Y:S01]  /*5c40*/  USEL UR10, UR10, 0xffff, !UP0 ;  /* 0x0000ffff0a0a7887 */ /* 0x000fe2000c000000 */
[----:B------:R-:W-:Y:S01]  /*5c50*/  ULDC UR12, c[0x0][0x14] ;  /* 0x00000500000c7ab9 */ /* 0x000fe20000000800 */
[----:B------:R-:W-:Y:S02]  /*5c60*/  USHF.L.U32 UR11, UR16, UR11, URZ ;  /* 0x0000000b100b7299 */ /* 0x000fe4000800063f */
[----:B------:R-:W-:Y:S02]  /*5c70*/  UIMAD.WIDE.U32 UR24, UR8, UR12, URZ ;  /* 0x0000000c081872a5 */ /* 0x000fe4000f8e003f */
[----:B------:R-:W-:-:S02]  /*5c80*/  UIMAD UR21, UR9, UR12, URZ ;  /* 0x0000000c091572a4 */ /* 0x000fc4000f8e023f */
[----:B------:R-:W-:Y:S02]  /*5c90*/  ULOP3.LUT UR10, UR10, 0xffff, URZ, 0xc0, !UPT ;  /* 0x0000ffff0a0a7892 */ /* 0x000fe4000f8ec03f */
[----:B------:R-:W-:Y:S02]  /*5ca0*/  ULOP3.LUT UR6, UR6, 0x20, URZ, 0xc0, !UPT ;  /* 0x0000002006067892 */ /* 0x000fe4000f8ec03f */
[----:B------:R-:W-:Y:S02]  /*5cb0*/  ULOP3.LUT UR7, UR7, 0x400, URZ, 0xc0, !UPT ;  /* 0x0000040007077892 */ /* 0x000fe4000f8ec03f */
[----:B------:R-:W-:Y:S02]  /*5cc0*/  ULOP3.LUT UR14, UR14, UR11, URZ, 0xfc, !UPT ;  /* 0x0000000b0e0e7292 */ /* 0x000fe4000f8efc3f */
[----:B------:R-:W-:Y:S02]  /*5cd0*/  UIADD3 UR21, UR25, UR21, URZ ;  /* 0x0000001519157290 */ /* 0x000fe4000fffe03f */
[----:B------:R-:W-:-:S12]  /*5ce0*/  USHF.L.U32 UR15, UR15, UR10, URZ ;  /* 0x0000000a0f0f7299 */ /* 0x000fd8000800063f */
.L_x_122:
[----:B------:R-:W-:-:S03]  /*5cf0*/  UMOV UR8, 0xffffffff ;  /* 0xffffffff00087882 */ /* 0x000fc60000000000 */
[----:B------:R-:W-:Y:S05]  /*5d00*/  BRA.DIV UR8, `(.L_x_112) ;  /* 0x0000000e08d07947 */ /* 0x000fea000b800000 */
[----:B------:R-:W-:-:S13]  /*5d10*/  ELECT P0, URZ, PT ;  /* 0x00000000003f782f */ /* 0x000fda0003800000 */
.L_x_134:
[----:B------:R-:W0:Y:S01]  /*5d20*/  LDC R7, c[0x0][0x28c] ;  /* 0x0000a300ff077b82 */ /* 0x000e220000000800 */
[----:B------:R-:W-:Y:S01]  /*5d30*/  BSSY B1, `(.L_x_113) ;  /* 0x000003b000017945 */ /* 0x000fe20003800000 */
[----:B0-----:R-:W-:-:S13]  /*5d40*/  ISETP.LT.OR P0, PT, R7, 0x1, !P0 ;  /* 0x000000010700780c */ /* 0x001fda0004701670 */
[----:B------:R-:W-:Y:S05]  /*5d50*/  @P0 BRA `(.L_x_114) ;  /* 0x0000000000e00947 */ /* 0x000fea0003800000 */
[----:B------:R-:W-:Y:S01]  /*5d60*/  LEA R9, R6, UR27, 0x1 ;  /* 0x0000001b06097c11 */ /* 0x000fe2000f8e08ff */
[----:B------:R-:W-:Y:S01]  /*5d70*/  IMAD.MOV.U32 R21, RZ, RZ, RZ ;  /* 0x000000ffff157224 */ /* 0x000fe200078e00ff */
[----:B------:R-:W-:Y:S01]  /*5d80*/  LEA R17, R12, UR6, 0x6 ;  /* 0x000000060c117c11 */ /* 0x000fe2000f8e30ff */
[----:B------:R-:W-:Y:S02]  /*5d90*/  IMAD.MOV.U32 R6, RZ, RZ, R3 ;  /* 0x000000ffff067224 */ /* 0x000fe400078e0003 */
[----:B------:R-:W-:Y:S02]  /*5da0*/  IMAD.MOV.U32 R7, RZ, RZ, R11 ;  /* 0x000000ffff077224 */ /* 0x000fe400078e000b */
[----:B------:R-:W-:Y:S02]  /*5db0*/  IMAD.MOV.U32 R8, RZ, RZ, R15 ;  /* 0x000000ffff087224 */ /* 0x000fe400078e000f */
[----:B------:R-:W-:-:S07]  /*5dc0*/  IMAD.SHL.U32 R18, R9, 0x40, RZ ;  /* 0x0000004009127824 */ /* 0x000fce00078e00ff */
.L_x_117:
[----:B------:R-:W0:Y:S01]  /*5dd0*/  S2R R12, SR_CgaCtaId ;  /* 0x00000000000c7919 */ /* 0x000e220000008800 */
[----:B------:R-:W-:Y:S02]  /*5de0*/  MOV R9, 0x400 ;  /* 0x0000040000097802 */ /* 0x000fe40000000f00 */
[----:B------:R-:W-:Y:S02]  /*5df0*/  LOP3.LUT P1, RZ, R0, 0x7f, RZ, 0xc0, !PT ;  /* 0x0000007f00ff7812 */ /* 0x000fe4000782c0ff */
[----:B0-----:R-:W-:Y:S02]  /*5e00*/  LEA R19, R12, R9, 0x18 ;  /* 0x000000090c137211 */ /* 0x001fe400078ec0ff */
[----:B------:R-:W-:-:S09]  /*5e10*/  SHF.L.U32 R9, R7, 0x1f, RZ ;  /* 0x0000001f07097819 */ /* 0x000fd200000006ff */
[----:B------:R-:W0:Y:S01]  /*5e20*/  @!P1 LDC R12, c[0x0][0x500] ;  /* 0x00014000ff0c9b82 */ /* 0x000e220000000800 */
[----:B------:R-:W-:-:S04]  /*5e30*/  IMAD R20, R8, 0x8, R19 ;  /* 0x0000000808147824 */ /* 0x000fc800078e0213 */
[----:B------:R-:W1:Y:S02]  /*5e40*/  SYNCS.PHASECHK.TRANS64.TRYWAIT P0, [R20+URZ+0x28], R9 ;  /* 0x00002809140075a7 */ /* 0x000e64000800017f */
[----:B-1----:R-:W-:Y:S05]  /*5e50*/  @!P0 BRA `(.L_x_115) ;  /* 0x0000000c009c8947 */ /* 0x002fea0003800000 */
.L_x_135:
[----:B-1----:R-:W-:Y:S01]  /*5e60*/  PRMT R9, R14, 0x9910, RZ ;  /* 0x000099100e097816 */ /* 0x002fe200000000ff */
[----:B0-----:R0:W-:Y:S03]  /*5e70*/  @!P1 SYNCS.ARRIVE.TRANS64 RZ, [R20+URZ], R12 ;  /* 0x0000000c14ff99a7 */ /* 0x0011e6000800003f */
[----:B------:R-:W-:-:S13]  /*5e80*/  ISETP.NE.AND P0, PT, R9, 0x2, PT ;  /* 0x000000020900780c */ /* 0x000fda0003f05270 */
[----:B0-----:R-:W-:Y:S05]  /*5e90*/  @P0 BRA `(.L_x_116) ;  /* 0x0000000000040947 */ /* 0x001fea0003800000 */
[----:B------:R-:W-:Y:S01]  /*5ea0*/  BPT.TRAP 0x1 ;  /* 0x000000040000795c */ /* 0x000fe20000300000 */
.L_x_116:
[----:B------:R-:W-:Y:S01]  /*5eb0*/  LEA R9, R8, UR27, 0x1 ;  /* 0x0000001b08097c11 */ /* 0x000fe2000f8e08ff */
[----:B------:R-:W-:Y:S01]  /*5ec0*/  VIADD R6, R6, 0xffffffff ;  /* 0xffffffff06067836 */ /* 0x000fe20000000000 */
[----:B------:R-:W-:Y:S01]  /*5ed0*/  R2UR UR11, R8 ;  /* 0x00000000080b72ca */ /* 0x000fe200000e0000 */
[----:B------:R-:W-:Y:S01]  /*5ee0*/  UIADD3 UR16, UP0, UR28, 0xf0, URZ ;  /* 0x000000f01c107890 */ /* 0x000fe2000ff1e03f */
[----:B------:R-:W-:Y:S01]  /*5ef0*/  R2UR UR22, R19 ;  /* 0x00000000131672ca */ /* 0x000fe200000e0000 */
[----:B------:R-:W-:Y:S01]  /*5f00*/  IMAD.U32 R9, R9, 0x800, R19 ;  /* 0x0000080009097824 */ /* 0x000fe200078e0013 */
[----:B------:R-:W-:Y:S01]  /*5f10*/  R2UR UR23, R18 ;  /* 0x00000000121772ca */ /* 0x000fe200000e0000 */
[----:B------:R-:W-:Y:S01]  /*5f20*/  UIADD3 UR32, UP1, UR28, 0x1f0, URZ ;  /* 0x000001f01c207890 */ /* 0x000fe2000ff3e03f */
[----:B------:R-:W-:Y:S01]  /*5f30*/  R2UR UR9, R20 ;  /* 0x00000000140972ca */ /* 0x000fe200000e0000 */
[----:B------:R-:W-:Y:S01]  /*5f40*/  UIADD3.X UR17, URZ, UR29, URZ, UP0, !UPT ;  /* 0x0000001d3f117290 */ /* 0x000fe200087fe43f */
[----:B------:R-:W-:Y:S01]  /*5f50*/  R2UR UR8, R9 ;  /* 0x00000000090872ca */ /* 0x000fe200000e0000 */
[----:B------:R-:W-:Y:S01]  /*5f60*/  UPRMT UR20, URZ, 0x5410, UR15 ;  /* 0x000054103f147896 */ /* 0x000fe2000800000f */
[----:B------:R-:W-:Y:S01]  /*5f70*/  R2UR UR10, R21 ;  /* 0x00000000150a72ca */ /* 0x000fe200000e0000 */
[----:B------:R-:W-:Y:S01]  /*5f80*/  VIADD R8, R8, 0x1 ;  /* 0x0000000108087836 */ /* 0x000fe20000000000 */
[----:B------:R-:W-:Y:S01]  /*5f90*/  R2UR UR12, R16 ;  /* 0x00000000100c72ca */ /* 0x000fe200000e0000 */
[----:B------:R-:W-:Y:S01]  /*5fa0*/  ULEA UR11, UR11, UR7, 0xb ;  /* 0x000000070b0b7291 */ /* 0x000fe2000f8e583f */
[----:B------:R-:W-:Y:S01]  /*5fb0*/  R2UR UR26, R17 ;  /* 0x00000000111a72ca */ /* 0x000fe200000e0000 */
[----:B------:R-:W-:Y:S01]  /*5fc0*/  UPRMT UR30, URZ, 0x5410, UR14 ;  /* 0x000054103f1e7896 */ /* 0x000fe2000800000e */
[----:B------:R-:W-:Y:S01]  /*5fd0*/  ISETP.GT.AND P1, PT, R6, 0x1, PT ;  /* 0x000000010600780c */ /* 0x000fe20003f24270 */
[----:B------:R-:W-:Y:S01]  /*5fe0*/  UIADD3 UR22, UR22, 0x5100, UR11 ;  /* 0x0000510016167890 */ /* 0x000fe2000fffe00b */
[----:B------:R-:W-:Y:S01]  /*5ff0*/  ISETP.NE.AND P0, PT, R8, 0x5, PT ;  /* 0x000000050800780c */ /* 0x000fe20003f05270 */
[----:B------:R-:W-:Y:S01]  /*6000*/  UIADD3.X UR33, URZ, UR29, URZ, UP1, !UPT ;  /* 0x0000001d3f217290 */ /* 0x000fe20008ffe43f */
[----:B------:R-:W-:Y:S01]  /*6010*/  VIADD R21, R21, 0x20 ;  /* 0x0000002015157836 */ /* 0x000fe20000000000 */
[----:B------:R-:W-:Y:S01]  /*6020*/  UIADD3 UR8, UR8, 0x100, URZ ;  /* 0x0000010008087890 */ /* 0x000fe2000fffe03f */
[----:B------:R-:W-:Y:S01]  /*6030*/  SEL R12, RZ, 0x1, P0 ;  /* 0x00000001ff0c7807 */ /* 0x000fe20000000000 */
[----:B------:R-:W-:Y:S01]  /*6040*/  UMOV UR18, 0x0 ;  /* 0x0000000000127882 */ /* 0x000fe20000000000 */
[----:B------:R-:W-:Y:S01]  /*6050*/  UMOV UR19, 0x10000000 ;  /* 0x1000000000137882 */ /* 0x000fe20000000000 */
[----:B------:R-:W-:Y:S01]  /*6060*/  UMOV UR11, UR23 ;  /* 0x00000017000b7c82 */ /* 0x000fe20008000000 */
[----:B------:R-:W-:-:S02]  /*6070*/  LOP3.LUT R7, R7, R12, RZ, 0x3c, !PT ;  /* 0x0000000c07077212 */ /* 0x000fc400078e3cff */
[----:B------:R-:W-:Y:S02]  /*6080*/  SEL R8, R8, RZ, P0 ;  /* 0x000000ff08087207 */ /* 0x000fe40000000000 */
[----:B------:R0:W-:Y:S02]  /*6090*/  UTMALDG.3D.MULTICAST [UR8], [UR16], UR20, desc[UR18] ;  /* 0x00001208100073b4 */ /* 0x0001e40008011814 */
[----:B0-----:R-:W-:Y:S01]  /*60a0*/  UMOV UR8, UR22 ;  /* 0x0000001600087c82 */ /* 0x001fe20008000000 */
[----:B------:R-:W-:Y:S02]  /*60b0*/  UMOV UR11, UR26 ;  /* 0x0000001a000b7c82 */ /* 0x000fe40008000000 */
[----:B------:R0:W-:Y:S02]  /*60c0*/  UTMALDG.3D.MULTICAST [UR8], [UR32], UR30, desc[UR18] ;  /* 0x00001208200073b4 */ /* 0x0001e4000801181e */
[----:B0-----:R-:W-:Y:S05]  /*60d0*/  @P1 BRA `(.L_x_117) ;  /* 0xfffffffc003c1947 */ /* 0x001fea000383ffff */
.L_x_114:
[----:B------:R-:W-:Y:S05]  /*60e0*/  BSYNC B1 ;  /* 0x0000000000017941 */ /* 0x000fea0003800000 */
.L_x_113:
[----:B------:R-:W-:Y:S01]  /*60f0*/  LOP3.LUT P1, RZ, R13, 0xff, RZ, 0xc0, !PT ;  /* 0x000000ff0dff7812 */ /* 0x000fe2000782c0ff */
[C---:B------:R-:W-:Y:S01]  /*6100*/  IMAD.IADD R15, R10.reuse, 0x1, R15 ;  /* 0x000000010a0f7824 */ /* 0x040fe200078e020f */
[----:B------:R-:W-:Y:S01]  /*6110*/  ULDC.64 UR8, c[0x0][0x650] ;  /* 0x0001940000087ab9 */ /* 0x000fe20000000a00 */
[C---:B------:R-:W-:Y:S01]  /*6120*/  ISETP.GE.U32.AND P2, PT, R10.reuse, 0x5, PT ;  /* 0x000000050a00780c */ /* 0x040fe20003f46070 */
[----:B------:R-:W-:Y:S01]  /*6130*/  BSSY B1, `(.L_x_118) ;  /* 0x0000069000017945 */ /* 0x000fe20003800000 */
[----:B------:R-:W-:Y:S01]  /*6140*/  IMAD.MOV.U32 R12, RZ, RZ, -0x1 ;  /* 0xffffffffff0c7424 */ /* 0x000fe200078e00ff */
[----:B------:R-:W-:Y:S01]  /*6150*/  ISETP.GT.U32.AND P0, PT, R15, 0x4, PT ;  /* 0x000000040f00780c */ /* 0x000fe20003f04070 */
[----:B------:R-:W-:Y:S01]  /*6160*/  IMAD.MOV.U32 R16, RZ, RZ, -0x1 ;  /* 0xffffffffff107424 */ /* 0x000fe200078e00ff */
[----:B------:R-:W-:Y:S02]  /*6170*/  PRMT R13, RZ, 0x7610, R13 ;  /* 0x00007610ff0d7816 */ /* 0x000fe4000000000d */
[----:B------:R-:W-:-:S03]  /*6180*/  ISETP.LT.U32.AND P0, PT, R10, 0x5, P0 ;  /* 0x000000050a00780c */ /* 0x000fc60000701070 */
[----:B------:R-:W0:Y:S01]  /*6190*/  @P1 S2R R7, SR_CgaCtaId ;  /* 0x0000000000071919 */ /* 0x000e220000008800 */
[----:B------:R-:W-:-:S04]  /*61a0*/  @P1 MOV R6, 0x400 ;  /* 0x0000040000061802 */ /* 0x000fc80000000f00 */
[----:B0-----:R-:W-:Y:S01]  /*61b0*/  @P1 LEA R8, R7, R6, 0x18 ;  /* 0x0000000607081211 */ /* 0x001fe200078ec0ff */
[----:B------:R-:W-:Y:S01]  /*61c0*/  IMAD.WIDE.U32 R6, R15, -0x33333333, RZ ;  /* 0xcccccccd0f067825 */ /* 0x000fe200078e00ff */
[----:B------:R-:W-:Y:S02]  /*61d0*/  SEL R6, RZ, 0x1, !P0 ;  /* 0x00000001ff067807 */ /* 0x000fe40004000000 */
[----:B------:R0:W-:Y:S01]  /*61e0*/  @P1 SYNCS.ARRIVE.TRANS64.A1T0 RZ, [R8+URZ+0x68], RZ ;  /* 0x000068ff08ff19a7 */ /* 0x0001e2000810003f */
[----:B------:R-:W-:Y:S02]  /*61f0*/  IADD3 R4, P1, R4, UR24, RZ ;  /* 0x0000001804047c10 */ /* 0x000fe4000ff3e0ff */
[----:B------:R-:W-:Y:S01]  /*6200*/  LOP3.LUT R11, R11, R6, RZ, 0x3c, !PT ;  /* 0x000000060b0b7212 */ /* 0x000fe200078e3cff */
[----:B------:R-:W-:Y:S01]  /*6210*/  IMAD.MOV.U32 R6, RZ, RZ, -0x1 ;  /* 0xffffffffff067424 */ /* 0x000fe200078e00ff */
[----:B------:R-:W-:Y:S02]  /*6220*/  IADD3.X R5, R5, UR21, RZ, P1, !PT ;  /* 0x0000001505057c10 */ /* 0x000fe40008ffe4ff */
[----:B------:R-:W-:-:S02]  /*6230*/  ISETP.GE.U32.AND P0, PT, R4, UR8, PT ;  /* 0x0000000804007c0c */ /* 0x000fc4000bf06070 */
[----:B0-----:R-:W-:Y:S02]  /*6240*/  SHF.R.U32.HI R8, RZ, 0x2, R7 ;  /* 0x00000002ff087819 */ /* 0x001fe40000011607 */
[----:B------:R-:W-:Y:S02]  /*6250*/  ISETP.GE.U32.AND.EX P0, PT, R5, UR9, PT, P0 ;  /* 0x0000000905007c0c */ /* 0x000fe4000bf06100 */
[----:B------:R-:W-:Y:S01]  /*6260*/  @P2 LOP3.LUT R11, R11, 0x1, R8, 0x78, !PT ;  /* 0x000000010b0b2812 */ /* 0x000fe200078e7808 */
[----:B------:R-:W-:Y:S01]  /*6270*/  IMAD R15, R8, -0x5, R15 ;  /* 0xfffffffb080f7824 */ /* 0x000fe200078e020f */
[----:B------:R-:W-:-:S09]  /*6280*/  PRMT R7, RZ, 0x7610, R7 ;  /* 0x00007610ff077816 */ /* 0x000fd20000000007 */
[----:B------:R-:W-:Y:S05]  /*6290*/  @P0 BRA `(.L_x_119) ;  /* 0x0000000400480947 */ /* 0x000fea0003800000 */
[----:B------:R-:W0:Y:S01]  /*62a0*/  S2R R17, SR_CTAID.X ;  /* 0x0000000000117919 */ /* 0x000e220000002500 */
[----:B------:R-:W-:Y:S01]  /*62b0*/  ULDC.64 UR8, c[0x0][0x628] ;  /* 0x00018a0000087ab9 */ /* 0x000fe20000000a00 */
[----:B------:R-:W1:Y:S01]  /*62c0*/  LDC R18, c[0x0][0x144] ;  /* 0x00005100ff127b82 */ /* 0x000e620000000800 */
[----:B------:R-:W-:Y:S01]  /*62d0*/  ISETP.NE.U32.AND P0, PT, RZ, UR8, PT ;  /* 0x00000008ff007c0c */ /* 0x000fe2000bf05070 */
[----:B------:R-:W2:Y:S01]  /*62e0*/  S2R R12, SR_CTAID.Y ;  /* 0x00000000000c7919 */ /* 0x000ea20000002600 */
[----:B------:R-:W-:Y:S01]  /*62f0*/  ULDC UR10, c[0x0][0x150] ;  /* 0x00005400000a7ab9 */ /* 0x000fe20000000800 */
[----:B------:R-:W-:Y:S01]  /*6300*/  ULDC UR11, c[0x0][0x630] ;  /* 0x00018c00000b7ab9 */ /* 0x000fe20000000800 */
[----:B------:R-:W-:Y:S01]  /*6310*/  ISETP.NE.AND.EX P0, PT, RZ, UR9, PT, P0 ;  /* 0x00000009ff007c0c */ /* 0x000fe2000bf05300 */
[----:B------:R-:W-:Y:S01]  /*6320*/  IMAD.MOV.U32 R6, RZ, RZ, R4 ;  /* 0x000000ffff067224 */ /* 0x000fe200078e0004 */
[----:B0-----:R-:W-:-:S05]  /*6330*/  I2FP.F32.U32 R7, R17 ;  /* 0x0000001100077245 */ /* 0x001fca0000201000 */
[----:B------:R-:W-:Y:S01]  /*6340*/  FMUL R20, R7, UR10 ;  /* 0x0000000a07147c20 */ /* 0x000fe20008400000 */
[----:B------:R-:W-:-:S05]  /*6350*/  IMAD.MOV.U32 R7, RZ, RZ, R5 ;  /* 0x000000ffff077224 */ /* 0x000fca00078e0005 */
[----:B--2---:R-:W-:Y:S05]  /*6360*/  @!P0 BRA `(.L_x_120) ;  /* 0x0000000000288947 */ /* 0x004fea0003800000 */
[----:B------:R-:W-:Y:S02]  /*6370*/  ULDC UR10, c[0x0][0x634] ;  /* 0x00018d00000a7ab9 */ /* 0x000fe40000000800 */
[----:B------:R-:W-:-:S05]  /*6380*/  IADD3 R7, P0, R4, UR10, RZ ;  /* 0x0000000a04077c10 */ /* 0x000fca000ff1e0ff */
[----:B------:R-:W-:-:S04]  /*6390*/  IMAD.X R19, RZ, RZ, R5, P0 ;  /* 0x000000ffff137224 */ /* 0x000fc800000e0605 */
[----:B------:R-:W-:-:S04]  /*63a0*/  IMAD.WIDE.U32 R8, R19, UR8, RZ ;  /* 0x0000000813087c25 */ /* 0x000fc8000f8e00ff */
[----:B------:R-:W-:-:S04]  /*63b0*/  IMAD.WIDE.U32 R8, P0, R7, UR9, R8 ;  /* 0x0000000907087c25 */ /* 0x000fc8000f800008 */
[----:B------:R-:W-:-:S04]  /*63c0*/  IMAD.WIDE.U32 R6, R7, UR8, RZ ;  /* 0x0000000807067c25 */ /* 0x000fc8000f8e00ff */
[----:B------:R-:W-:Y:S01]  /*63d0*/  IMAD.MOV.U32 R6, RZ, RZ, R9 ;  /* 0x000000ffff067224 */ /* 0x000fe200078e0009 */
[----:B------:R-:W-:Y:S01]  /*63e0*/  IADD3 RZ, P1, R7, R8, RZ ;  /* 0x0000000807ff7210 */ /* 0x000fe20007f3e0ff */
[----:B------:R-:W-:-:S04]  /*63f0*/  IMAD.X R7, RZ, RZ, RZ, P0 ;  /* 0x000000ffff077224 */ /* 0x000fc800000e06ff */
[----:B------:R-:W-:-:S08]  /*6400*/  IMAD.WIDE.U32.X R6, R19, UR9, R6, P1 ;  /* 0x0000000913067c25 */ /* 0x000fd000088e0406 */
.L_x_120:
[--C-:B------:R-:W-:Y:S01]  /*6410*/  SHF.R.U64 R16, R6, UR11, R7.reuse ;  /* 0x0000000b06107c19 */ /* 0x100fe20008001207 */
[----:B------:R-:W0:Y:S01]  /*6420*/  F2I.U32.TRUNC.NTZ R20, R20 ;  /* 0x0000001400147305 */ /* 0x000e22000020f000 */
[----:B------:R-:W-:Y:S01]  /*6430*/  SHF.R.U32.HI R6, RZ, UR11, R7 ;  /* 0x0000000bff067c19 */ /* 0x000fe20008011607 */
[----:B------:R-:W-:Y:S01]  /*6440*/  ULDC.64 UR8, c[0x0][0x620] ;  /* 0x0001880000087ab9 */ /* 0x000fe20000000a00 */
[----:B------:R-:W-:Y:S01]  /*6450*/  IADD3 R9, P0, RZ, -R16, RZ ;  /* 0x80000010ff097210 */ /* 0x000fe20007f1e0ff */
[----:B------:R-:W-:Y:S01]  /*6460*/  ULDC.64 UR10, c[0x0][0x640] ;  /* 0x00019000000a7ab9 */ /* 0x000fe20000000a00 */
[----:B------:R-:W2:Y:S03]  /*6470*/  LDC R21, c[0x0][0x148] ;  /* 0x00005200ff157b82 */ /* 0x000ea60000000800 */
[----:B------:R-:W-:Y:S01]  /*6480*/  IMAD.X R6, RZ, RZ, ~R6, P0 ;  /* 0x000000ffff067224 */ /* 0x000fe200000e0e06 */
[----:B------:R-:W-:-:S03]  /*6490*/  ISETP.NE.U32.AND P0, PT, RZ, UR10, PT ;  /* 0x0000000aff007c0c */ /* 0x000fc6000bf05070 */
[----:B------:R-:W-:Y:S01]  /*64a0*/  IMAD R8, R6, UR8, RZ ;  /* 0x0000000806087c24 */ /* 0x000fe2000f8e02ff */
[----:B------:R-:W-:Y:S01]  /*64b0*/  ISETP.NE.AND.EX P0, PT, RZ, UR11, PT, P0 ;  /* 0x0000000bff007c0c */ /* 0x000fe2000bf05300 */
[----:B------:R-:W-:Y:S01]  /*64c0*/  IMAD.WIDE.U32 R6, R9, UR8, R4 ;  /* 0x0000000809067c25 */ /* 0x000fe2000f8e0004 */
[----:B------:R-:W-:-:S03]  /*64d0*/  ULDC UR8, c[0x0][0x618] ;  /* 0x0001860000087ab9 */ /* 0x000fc60000000800 */
[----:B------:R-:W-:Y:S01]  /*64e0*/  IMAD R9, R9, UR9, R8 ;  /* 0x0000000909097c24 */ /* 0x000fe2000f8e0208 */
[----:B------:R-:W-:Y:S01]  /*64f0*/  ULDC UR9, c[0x0][0x154] ;  /* 0x0000550000097ab9 */ /* 0x000fe20000000800 */
[----:B0-----:R-:W-:Y:S02]  /*6500*/  IMAD.MOV R8, RZ, RZ, -R20 ;  /* 0x000000ffff087224 */ /* 0x001fe400078e0a14 */
[----:B------:R-:W-:Y:S02]  /*6510*/  IMAD.IADD R7, R7, 0x1, R9 ;  /* 0x0000000107077824 */ /* 0x000fe400078e0209 */
[----:B-1----:R-:W-:Y:S01]  /*6520*/  IMAD R17, R18, R8, R17 ;  /* 0x0000000812117224 */ /* 0x002fe200078e0211 */
[----:B------:R-:W-:Y:S02]  /*6530*/  I2FP.F32.U32 R8, R12 ;  /* 0x0000000c00087245 */ /* 0x000fe40000201000 */
[--C-:B------:R-:W-:Y:S02]  /*6540*/  SHF.R.U64 R18, R6, UR8, R7.reuse ;  /* 0x0000000806127c19 */ /* 0x100fe40008001207 */
[----:B------:R-:W-:Y:S01]  /*6550*/  SHF.R.U32.HI R7, RZ, UR8, R7 ;  /* 0x00000008ff077c19 */ /* 0x000fe20008011607 */
[----:B------:R-:W-:Y:S01]  /*6560*/  FMUL R8, R8, UR9 ;  /* 0x0000000908087c20 */ /* 0x000fe20008400000 */
[----:B------:R-:W-:-:S02]  /*6570*/  ULDC UR8, c[0x0][0x608] ;  /* 0x0001820000087ab9 */ /* 0x000fc40000000800 */
[--C-:B------:R-:W-:Y:S01]  /*6580*/  SHF.R.U64 R20, R18, UR8, R7.reuse ;  /* 0x0000000812147c19 */ /* 0x100fe20008001207 */
[----:B------:R0:W1:Y:S01]  /*6590*/  F2I.U32.TRUNC.NTZ R22, R8 ;  /* 0x0000000800167305 */ /* 0x000062000020f000 */
[----:B------:R-:W-:Y:S01]  /*65a0*/  SHF.R.U32.HI R7, RZ, UR8, R7 ;  /* 0x00000008ff077c19 */ /* 0x000fe20008011607 */
[----:B------:R-:W-:-:S03]  /*65b0*/  ULDC UR8, c[0x0][0x658] ;  /* 0x0001960000087ab9 */ /* 0x000fc60000000800 */
[--C-:B------:R-:W-:Y:S02]  /*65c0*/  SHF.R.U64 R19, R20, UR8, R7.reuse ;  /* 0x0000000814137c19 */ /* 0x100fe40008001207 */
[----:B------:R-:W-:-:S03]  /*65d0*/  SHF.R.U32.HI R23, RZ, UR8, R7 ;  /* 0x00000008ff177c19 */ /* 0x000fc60008011607 */
[----:B------:R-:W-:Y:S02]  /*65e0*/  IMAD.MOV.U32 R6, RZ, RZ, R19 ;  /* 0x000000ffff067224 */ /* 0x000fe400078e0013 */
[----:B------:R-:W-:Y:S01]  /*65f0*/  IMAD.MOV.U32 R7, RZ, RZ, R23 ;  /* 0x000000ffff077224 */ /* 0x000fe200078e0017 */
[----:B0-----:R-:W-:Y:S06]  /*6600*/  @!P0 BRA `(.L_x_121) ;  /* 0x0000000000288947 */ /* 0x001fec0003800000 */
        /* <DEDUP_REMOVED lines=10> */
.L_x_121:
[----:B------:R-:W-:Y:S01]  /*66b0*/  ULDC UR8, c[0x0][0x648] ;  /* 0x0001920000087ab9 */ /* 0x000fe20000000800 */
[----:B-1----:R-:W-:Y:S01]  /*66c0*/  IMAD.MOV R22, RZ, RZ, -R22 ;  /* 0x000000ffff167224 */ /* 0x002fe200078e0a16 */
[----:B------:R-:W-:Y:S01]  /*66d0*/  SHF.R.U64 R7, R6, UR8, R7 ;  /* 0x0000000806077c19 */ /* 0x000fe20008001207 */
[----:B------:R-:W-:Y:S01]  /*66e0*/  ULDC UR8, c[0x0][0x638] ;  /* 0x00018e0000087ab9 */ /* 0x000fe20000000800 */
[----:B------:R-:W-:Y:S01]  /*66f0*/  LOP3.LUT R6, R20, UR13, RZ, 0xc0, !PT ;  /* 0x0000000d14067c12 */ /* 0x000fe2000f8ec0ff */
[----:B--2---:R-:W-:Y:S01]  /*6700*/  @P4 IMAD R17, R21, R22, R12 ;  /* 0x0000001615114224 */ /* 0x004fe200078e020c */
[----:B------:R-:W-:Y:S01]  /*6710*/  LOP3.LUT R18, R18, UR4, RZ, 0xc0, !PT ;  /* 0x0000000412127c12 */ /* 0x000fe2000f8ec0ff */
[----:B------:R-:W-:Y:S01]  /*6720*/  IMAD.MOV R8, RZ, RZ, -R7 ;  /* 0x000000ffff087224 */ /* 0x000fe200078e0a07 */
[----:B------:R-:W-:Y:S01]  /*6730*/  ULDC UR9, c[0x0][0x610] ;  /* 0x0001840000097ab9 */ /* 0x000fe20000000800 */
[----:B------:R-:W-:Y:S02]  /*6740*/  IMAD R6, R7, UR5, R6 ;  /* 0x0000000507067c24 */ /* 0x000fe4000f8e0206 */
[----:B------:R-:W-:Y:S01]  /*6750*/  IMAD R19, R8, UR8, R19 ;  /* 0x0000000808137c24 */ /* 0x000fe2000f8e0213 */
[----:B------:R-:W-:Y:S01]  /*6760*/  ULDC UR8, c[0x0][0x600] ;  /* 0x0001800000087ab9 */ /* 0x000fe20000000800 */
[----:B------:R-:W-:-:S02]  /*6770*/  IMAD R17, R6, UR9, R17 ;  /* 0x0000000906117c24 */ /* 0x000fc4000f8e0211 */
[----:B------:R-:W-:Y:S02]  /*6780*/  IMAD R6, R19, UR8, R18 ;  /* 0x0000000813067c24 */ /* 0x000fe4000f8e0212 */
[----:B------:R-:W-:-:S03]  /*6790*/  IMAD.MOV.U32 R7, RZ, RZ, 0x1 ;  /* 0x00000001ff077424 */ /* 0x000fc600078e00ff */
[----:B------:R-:W-:Y:S02]  /*67a0*/  SEL R12, R6, R17, !P4 ;  /* 0x00000011060c7207 */ /* 0x000fe40006000000 */
[----:B------:R-:W-:-:S07]  /*67b0*/  SEL R6, R17, R6, !P4 ;  /* 0x0000000611067207 */ /* 0x000fce0006000000 */
.L_x_119:
[----:B------:R-:W-:Y:S05]  /*67c0*/  BSYNC B1 ;  /* 0x0000000000017941 */ /* 0x000fea0003800000 */
.L_x_118:
[----:B------:R-:W-:-:S13]  /*67d0*/  LOP3.LUT P0, RZ, R7, 0xff, RZ, 0xc0, !PT ;  /* 0x000000ff07ff7812 */ /* 0x000fda000780c0ff */
[----:B------:R-:W-:Y:S05]  /*67e0*/  @P0 BRA `(.L_x_122) ;  /* 0xfffffff400400947 */ /* 0x000fea000383ffff */
[----:B------:R-:W-:Y:S05]  /*67f0*/  BSYNC B0 ;  /* 0x0000000000007941 */ /* 0x000fea0003800000 */
.L_x_111:
[----:B------:R-:W-:-:S03]  /*6800*/  UMOV UR8, 0xffffffff ;  /* 0xffffffff00087882 */ /* 0x000fc60000000000 */
[----:B------:R-:W-:Y:S05]  /*6810*/  BRA.DIV UR8, `(.L_x_123) ;  /* 0x0000000608407947 */ /* 0x000fea000b800000 */
[----:B------:R-:W-:-:S13]  /*6820*/  ELECT P0, URZ, PT ;  /* 0x00000000003f782f */ /* 0x000fda0003800000 */
.L_x_138:
[----:B------:R-:W-:Y:S04]  /*6830*/  BSSY B0, `(.L_x_124) ;  /* 0x0000034000007945 */ /* 0x000fe80003800000 */
[----:B------:R-:W-:Y:S05]  /*6840*/  @!P0 BRA `(.L_x_125) ;  /* 0x0000000000c88947 */ /* 0x000fea0003800000 */
[----:B------:R-:W-:-:S04]  /*6850*/  LOP3.LUT R2, R2, 0x2, RZ, 0xfc, !PT ;  /* 0x0000000202027812 */ /* 0x000fc800078efcff */
[----:B------:R-:W-:-:S13]  /*6860*/  ISETP.NE.AND P0, PT, R2, 0x3, PT ;  /* 0x000000030200780c */ /* 0x000fda0003f05270 */
[----:B------:R-:W-:Y:S05]  /*6870*/  @!P0 BRA `(.L_x_126) ;  /* 0x0000000000048947 */ /* 0x000fea0003800000 */
[----:B------:R-:W-:Y:S01]  /*6880*/  BPT.TRAP 0x1 ;  /* 0x000000040000795c */ /* 0x000fe20000300000 */
.L_x_126:
[----:B------:R-:W0:Y:S01]  /*6890*/  S2R R3, SR_CgaCtaId ;  /* 0x0000000000037919 */ /* 0x000e220000008800 */
[----:B------:R-:W-:-:S04]  /*68a0*/  MOV R0, 0x400 ;  /* 0x0000040000007802 */ /* 0x000fc80000000f00 */
[----:B0-----:R-:W-:Y:S02]  /*68b0*/  LEA R0, R3, R0, 0x18 ;  /* 0x0000000003007211 */ /* 0x001fe400078ec0ff */
[----:B------:R-:W-:-:S03]  /*68c0*/  SHF.L.U32 R3, R11, 0x1f, RZ ;  /* 0x0000001f0b037819 */ /* 0x000fc600000006ff */
[----:B------:R-:W-:-:S04]  /*68d0*/  VIADD R0, R0, 0x28 ;  /* 0x0000002800007836 */ /* 0x000fc80000000000 */
[C---:B------:R-:W-:Y:S02]  /*68e0*/  IMAD R6, R15.reuse, 0x8, R0 ;  /* 0x000000080f067824 */ /* 0x040fe400078e0200 */
[----:B------:R-:W-:Y:S02]  /*68f0*/  VIADD R15, R15, 0x1 ;  /* 0x000000010f0f7836 */ /* 0x000fe40000000000 */
[----:B------:R-:W0:Y:S03]  /*6900*/  SYNCS.PHASECHK.TRANS64.TRYWAIT P0, [R6+URZ], R3 ;  /* 0x00000003060075a7 */ /* 0x000e26000800017f */
[----:B------:R-:W-:-:S04]  /*6910*/  ISETP.NE.AND P1, PT, R15, 0x5, PT ;  /* 0x000000050f00780c */ /* 0x000fc80003f25270 */
[----:B------:R-:W-:Y:S02]  /*6920*/  SEL R2, RZ, 0x1, P1 ;  /* 0x00000001ff027807 */ /* 0x000fe40000800000 */
[----:B------:R-:W-:Y:S02]  /*6930*/  SEL R15, R15, RZ, P1 ;  /* 0x000000ff0f0f7207 */ /* 0x000fe40000800000 */
[----:B------:R-:W-:-:S03]  /*6940*/  LOP3.LUT R8, R11, R2, RZ, 0x3c, !PT ;  /* 0x000000020b087212 */ /* 0x000fc600078e3cff */
[----:B------:R-:W-:Y:S01]  /*6950*/  IMAD R7, R15, 0x8, R0 ;  /* 0x000000080f077824 */ /* 0x000fe200078e0200 */
[----:B------:R-:W-:Y:S01]  /*6960*/  SHF.L.U32 R4, R8, 0x1f, RZ ;  /* 0x0000001f08047819 */ /* 0x000fe200000006ff */
[----:B0-----:R-:W-:Y:S06]  /*6970*/  @!P0 BRA `(.L_x_127) ;  /* 0x0000000400088947 */ /* 0x001fec0003800000 */
.L_x_139:
[----:B------:R-:W1:Y:S01]  /*6980*/  SYNCS.PHASECHK.TRANS64.TRYWAIT P0, [R7+URZ], R4 ;  /* 0x00000004070075a7 */ /* 0x000e62000800017f */
[----:B------:R-:W-:-:S05]  /*6990*/  VIADD R2, R15, 0x1 ;  /* 0x000000010f027836 */ /* 0x000fca0000000000 */
[----:B------:R-:W-:-:S04]  /*69a0*/  ISETP.NE.AND P1, PT, R2, 0x5, PT ;  /* 0x000000050200780c */ /* 0x000fc80003f25270 */
[----:B0-----:R-:W-:Y:S02]  /*69b0*/  SEL R3, RZ, 0x1, P1 ;  /* 0x00000001ff037807 */ /* 0x001fe40000800000 */
[----:B------:R-:W-:Y:S02]  /*69c0*/  SEL R9, R2, RZ, P1 ;  /* 0x000000ff02097207 */ /* 0x000fe40000800000 */
[----:B------:R-:W-:-:S03]  /*69d0*/  LOP3.LUT R8, R8, R3, RZ, 0x3c, !PT ;  /* 0x0000000308087212 */ /* 0x000fc600078e3cff */
[----:B------:R-:W-:Y:S01]  /*69e0*/  IMAD R10, R9, 0x8, R0 ;  /* 0x00000008090a7824 */ /* 0x000fe200078e0200 */
[----:B------:R-:W-:Y:S01]  /*69f0*/  SHF.L.U32 R5, R8, 0x1f, RZ ;  /* 0x0000001f08057819 */ /* 0x000fe200000006ff */
[----:B-1----:R-:W-:Y:S06]  /*6a00*/  @!P0 BRA `(.L_x_128) ;  /* 0x0000000000f88947 */ /* 0x002fec0003800000 */
.L_x_140:
[----:B------:R-:W1:Y:S01]  /*6a10*/  SYNCS.PHASECHK.TRANS64.TRYWAIT P0, [R10+URZ], R5 ;  /* 0x000000050a0075a7 */ /* 0x000e62000800017f */
[----:B------:R-:W-:-:S05]  /*6a20*/  VIADD R2, R9, 0x1 ;  /* 0x0000000109027836 */ /* 0x000fca0000000000 */
[----:B------:R-:W-:-:S04]  /*6a30*/  ISETP.NE.AND P1, PT, R2, 0x5, PT ;  /* 0x000000050200780c */ /* 0x000fc80003f25270 */
[----:B------:R-:W-:Y:S02]  /*6a40*/  SEL R3, RZ, 0x1, P1 ;  /* 0x00000001ff037807 */ /* 0x000fe40000800000 */
[----:B0-----:R-:W-:Y:S02]  /*6a50*/  SEL R7, R2, RZ, P1 ;  /* 0x000000ff02077207 */ /* 0x001fe40000800000 */
[----:B------:R-:W-:-:S03]  /*6a60*/  LOP3.LUT R9, R8, R3, RZ, 0x3c, !PT ;  /* 0x0000000308097212 */ /* 0x000fc600078e3cff */
[----:B------:R-:W-:Y:S01]  /*6a70*/  IMAD R11, R7, 0x8, R0 ;  /* 0x00000008070b7824 */ /* 0x000fe200078e0200 */
[----:B------:R-:W-:Y:S01]  /*6a80*/  SHF.L.U32 R6, R9, 0x1f, RZ ;  /* 0x0000001f09067819 */ /* 0x000fe200000006ff */
[----:B-1----:R-:W-:Y:S06]  /*6a90*/  @!P0 BRA `(.L_x_129) ;  /* 0x0000000000e88947 */ /* 0x002fec0003800000 */
.L_x_141:
[----:B------:R-:W1:Y:S01]  /*6aa0*/  SYNCS.PHASECHK.TRANS64.TRYWAIT P0, [R11+URZ], R6 ;  /* 0x000000060b0075a7 */ /* 0x000e62000800017f */
[----:B------:R-:W-:-:S05]  /*6ab0*/  VIADD R2, R7, 0x1 ;  /* 0x0000000107027836 */ /* 0x000fca0000000000 */
[----:B------:R-:W-:-:S04]  /*6ac0*/  ISETP.NE.AND P1, PT, R2, 0x5, PT ;  /* 0x000000050200780c */ /* 0x000fc80003f25270 */
[----:B------:R-:W-:Y:S02]  /*6ad0*/  SEL R4, RZ, 0x1, P1 ;  /* 0x00000001ff047807 */ /* 0x000fe40000800000 */
[----:B------:R-:W-:Y:S02]  /*6ae0*/  SEL R3, R2, RZ, P1 ;  /* 0x000000ff02037207 */ /* 0x000fe40000800000 */
[----:B------:R-:W-:Y:S01]  /*6af0*/  LOP3.LUT R4, R9, R4, RZ, 0x3c, !PT ;  /* 0x0000000409047212 */ /* 0x000fe200078e3cff */
[----:B-1----:R-:W-:Y:S06]  /*6b00*/  @!P0 BRA `(.L_x_130) ;  /* 0x0000000000e08947 */ /* 0x002fec0003800000 */
.L_x_142:
[----:B------:R-:W-:Y:S01]  /*6b10*/  IMAD R3, R3, 0x8, R0 ;  /* 0x0000000803037824 */ /* 0x000fe200078e0200 */
[----:B------:R-:W-:-:S07]  /*6b20*/  SHF.L.U32 R0, R4, 0x1f, RZ ;  /* 0x0000001f04007819 */ /* 0x000fce00000006ff */
.L_x_131:
[----:B--2---:R2:W3:Y:S02]  /*6b30*/  SYNCS.PHASECHK.TRANS64.TRYWAIT P0, [R3+URZ], R0 ;  /* 0x00000000030075a7 */ /* 0x0044e4000800017f */
[----:B---3--:R-:W-:Y:S05]  /*6b40*/  @!P0 NANOSLEEP.SYNCS 0x989680 ;  /* 0x009896800000895d */ /* 0x008fea0003900000 */
[----:B------:R-:W3:Y:S02]  /*6b50*/  @!P0 SYNCS.PHASECHK.TRANS64 P0, [R3+URZ], R0 ;  /* 0x00000000030085a7 */ /* 0x000ee4000800007f */
[----:B---3--:R-:W-:Y:S05]  /*6b60*/  @!P0 BRA `(.L_x_131) ;  /* 0xfffffffc00f08947 */ /* 0x008fea000383ffff */
.L_x_125:
[----:B------:R-:W-:Y:S05]  /*6b70*/  BSYNC B0 ;  /* 0x0000000000007941 */ /* 0x000fea0003800000 */
.L_x_124:
[----:B------:R-:W-:Y:S05]  /*6b80*/  EXIT ;  /* 0x000000000000794d */ /* 0x000fea0003800000 */
.L_x_21:
[----:B-1----:R-:W-:-:S04]  /*6b90*/  IMAD.U32 R9, RZ, RZ, UR6 ;  /* 0x00000006ff097e24 */ /* 0x002fc8000f8e00ff */
[----:B------:R1:W3:Y:S03]  /*6ba0*/  SYNCS.PHASECHK.TRANS64.TRYWAIT P0, [R9+URZ], R8 ;  /* 0x00000008090075a7 */ /* 0x0002e6000800017f */
[----:B---3--:R-:W-:Y:S05]  /*6bb0*/  @!P0 NANOSLEEP.SYNCS 0x989680 ;  /* 0x009896800000895d */ /* 0x008fea0003900000 */
[----:B------:R-:W3:Y:S02]  /*6bc0*/  @!P0 SYNCS.PHASECHK.TRANS64 P0, [R9+URZ], R8 ;  /* 0x00000008090085a7 */ /* 0x000ee4000800007f */
[----:B---3--:R-:W-:Y:S05]  /*6bd0*/  @!P0 BRA `(.L_x_21) ;  /* 0xfffffffc00ec8947 */ /* 0x008fea000383ffff */
[----:B------:R-:W-:Y:S05]  /*6be0*/  BRA `(.L_x_20) ;  /* 0xffffffa8008c7947 */ /* 0x000fea000383ffff */
.L_x_27:
[----:B-1----:R-:W-:-:S04]  /*6bf0*/  IMAD.U32 R11, RZ, RZ, UR12 ;  /* 0x0000000cff0b7e24 */ /* 0x002fc8000f8e00ff */
[----:B------:R1:W3:Y:S03]  /*6c00*/  SYNCS.PHASECHK.TRANS64.TRYWAIT P0, [R11+URZ], R10 ;  /* 0x0000000a0b0075a7 */ /* 0x0002e6000800017f */
[----:B---3--:R-:W-:Y:S05]  /*6c10*/  @!P0 NANOSLEEP.SYNCS 0x989680 ;  /* 0x009896800000895d */ /* 0x008fea0003900000 */
[----:B------:R-:W3:Y:S02]  /*6c20*/  @!P0 SYNCS.PHASECHK.TRANS64 P0, [R11+URZ], R10 ;  /* 0x0000000a0b0085a7 */ /* 0x000ee4000800007f */
[----:B---3--:R-:W-:Y:S05]  /*6c30*/  @!P0 BRA `(.L_x_27) ;  /* 0xfffffffc00ec8947 */ /* 0x008fea000383ffff */
[----:B------:R-:W-:Y:S05]  /*6c40*/  BRA `(.L_x_26) ;  /* 0xffffffb000007947 */ /* 0x000fea000383ffff */
.L_x_112:
[----:B------:R-:W-:Y:S01]  /*6c50*/  BSSY B1, `(.L_x_132) ;  /* 0x0000006000017945 */ /* 0x000fe20003800000 */
[----:B------:R-:W-:-:S07]  /*6c60*/  IMAD.MOV.U32 R7, RZ, RZ, -0x1 ;  /* 0xffffffffff077424 */ /* 0x000fce00078e00ff */
[----:B------:R-:W-:Y:S05]  /*6c70*/  WARPSYNC.COLLECTIVE R7, `(.L_x_133) ;  /* 0x00000000070c7348 */ /* 0x000fea0003c00000 */
[----:B------:R-:W-:Y:S02]  /*6c80*/  ELECT P0, UR62, PT ;  /* 0x00000000003e782f */ /* 0x000fe40003800000 */
[----:B------:R-:W-:Y:S01]  /*6c90*/  MOV R7, UR62 ;  /* 0x0000003e00077c02 */ /* 0x000fe20008000f00 */
[----:B------:R-:W-:Y:S10]  /*6ca0*/  ENDCOLLECTIVE ;  /* 0x000000000000791b */ /* 0x000ff40003800000 */
.L_x_133:
[----:B------:R-:W-:Y:S05]  /*6cb0*/  BSYNC B1 ;  /* 0x0000000000017941 */ /* 0x000fea0003800000 */
.L_x_132:
[----:B------:R-:W-:Y:S05]  /*6cc0*/  BRA `(.L_x_134) ;  /* 0xfffffff000147947 */ /* 0x000fea000383ffff */
.L_x_115:
[----:B-1----:R1:W2:Y:S02]  /*6cd0*/  SYNCS.PHASECHK.TRANS64.TRYWAIT P0, [R20+URZ+0x28], R9 ;  /* 0x00002809140075a7 */ /* 0x0022a4000800017f */
[----:B--2---:R-:W-:Y:S05]  /*6ce0*/  @!P0 NANOSLEEP.SYNCS 0x989680 ;  /* 0x009896800000895d */ /* 0x004fea0003900000 */
[----:B------:R-:W2:Y:S02]  /*6cf0*/  @!P0 SYNCS.PHASECHK.TRANS64 P0, [R20+URZ+0x28], R9 ;  /* 0x00002809140085a7 */ /* 0x000ea4000800007f */
[----:B--2---:R-:W-:Y:S05]  /*6d00*/  @!P0 BRA `(.L_x_115) ;  /* 0xfffffffc00f08947 */ /* 0x004fea000383ffff */
[----:B------:R-:W-:Y:S05]  /*6d10*/  BRA `(.L_x_135) ;  /* 0xfffffff000507947 */ /* 0x000fea000383ffff */
.L_x_123:
[----:B------:R-:W-:Y:S01]  /*6d20*/  BSSY B0, `(.L_x_136) ;  /* 0x0000006000007945 */ /* 0x000fe20003800000 */
[----:B------:R-:W-:-:S07]  /*6d30*/  IMAD.MOV.U32 R7, RZ, RZ, -0x1 ;  /* 0xffffffffff077424 */ /* 0x000fce00078e00ff */
[----:B------:R-:W-:Y:S05]  /*6d40*/  WARPSYNC.COLLECTIVE R7, `(.L_x_137) ;  /* 0x00000000070c7348 */ /* 0x000fea0003c00000 */
[----:B------:R-:W-:Y:S02]  /*6d50*/  ELECT P0, UR62, PT ;  /* 0x00000000003e782f */ /* 0x000fe40003800000 */
[----:B------:R-:W-:Y:S01]  /*6d60*/  MOV R7, UR62 ;  /* 0x0000003e00077c02 */ /* 0x000fe20008000f00 */
[----:B------:R-:W-:Y:S10]  /*6d70*/  ENDCOLLECTIVE ;  /* 0x000000000000791b */ /* 0x000ff40003800000 */
.L_x_137:
[----:B------:R-:W-:Y:S05]  /*6d80*/  BSYNC B0 ;  /* 0x0000000000007941 */ /* 0x000fea0003800000 */
.L_x_136:
[----:B------:R-:W-:Y:S05]  /*6d90*/  BRA `(.L_x_138) ;  /* 0xfffffff800a47947 */ /* 0x000fea000383ffff */
.L_x_127:
[----:B0-----:R0:W1:Y:S02]  /*6da0*/  SYNCS.PHASECHK.TRANS64.TRYWAIT P0, [R6+URZ], R3 ;  /* 0x00000003060075a7 */ /* 0x001064000800017f */
[----:B-1----:R-:W-:Y:S05]  /*6db0*/  @!P0 NANOSLEEP.SYNCS 0x989680 ;  /* 0x009896800000895d */ /* 0x002fea0003900000 */
[----:B------:R-:W1:Y:S02]  /*6dc0*/  @!P0 SYNCS.PHASECHK.TRANS64 P0, [R6+URZ], R3 ;  /* 0x00000003060085a7 */ /* 0x000e64000800007f */
[----:B-1----:R-:W-:Y:S05]  /*6dd0*/  @!P0 BRA `(.L_x_127) ;  /* 0xfffffffc00f08947 */ /* 0x002fea000383ffff */
[----:B------:R-:W-:Y:S05]  /*6de0*/  BRA `(.L_x_139) ;  /* 0xfffffff800e47947 */ /* 0x000fea000383ffff */
.L_x_128:
[----:B0-----:R0:W1:Y:S02]  /*6df0*/  SYNCS.PHASECHK.TRANS64.TRYWAIT P0, [R7+URZ], R4 ;  /* 0x00000004070075a7 */ /* 0x001064000800017f */
[----:B-1----:R-:W-:Y:S05]  /*6e00*/  @!P0 NANOSLEEP.SYNCS 0x989680 ;  /* 0x009896800000895d */ /* 0x002fea0003900000 */
[----:B------:R-:W1:Y:S02]  /*6e10*/  @!P0 SYNCS.PHASECHK.TRANS64 P0, [R7+URZ], R4 ;  /* 0x00000004070085a7 */ /* 0x000e64000800007f */
[----:B-1----:R-:W-:Y:S05]  /*6e20*/  @!P0 BRA `(.L_x_128) ;  /* 0xfffffffc00f08947 */ /* 0x002fea000383ffff */
[----:B------:R-:W-:Y:S05]  /*6e30*/  BRA `(.L_x_140) ;  /* 0xfffffff800f47947 */ /* 0x000fea000383ffff */
.L_x_129:
[----:B0-----:R0:W1:Y:S02]  /*6e40*/  SYNCS.PHASECHK.TRANS64.TRYWAIT P0, [R10+URZ], R5 ;  /* 0x000000050a0075a7 */ /* 0x001064000800017f */
[----:B-1----:R-:W-:Y:S05]  /*6e50*/  @!P0 NANOSLEEP.SYNCS 0x989680 ;  /* 0x009896800000895d */ /* 0x002fea0003900000 */
[----:B------:R-:W1:Y:S02]  /*6e60*/  @!P0 SYNCS.PHASECHK.TRANS64 P0, [R10+URZ], R5 ;  /* 0x000000050a0085a7 */ /* 0x000e64000800007f */
[----:B-1----:R-:W-:Y:S05]  /*6e70*/  @!P0 BRA `(.L_x_129) ;  /* 0xfffffffc00f08947 */ /* 0x002fea000383ffff */
[----:B------:R-:W-:Y:S05]  /*6e80*/  BRA `(.L_x_141) ;  /* 0xfffffffc00047947 */ /* 0x000fea000383ffff */
.L_x_130:
[----:B-1----:R1:W2:Y:S02]  /*6e90*/  SYNCS.PHASECHK.TRANS64.TRYWAIT P0, [R11+URZ], R6 ;  /* 0x000000060b0075a7 */ /* 0x0022a4000800017f */
[----:B--2---:R-:W-:Y:S05]  /*6ea0*/  @!P0 NANOSLEEP.SYNCS 0x989680 ;  /* 0x009896800000895d */ /* 0x004fea0003900000 */
[----:B------:R-:W2:Y:S02]  /*6eb0*/  @!P0 SYNCS.PHASECHK.TRANS64 P0, [R11+URZ], R6 ;  /* 0x000000060b0085a7 */ /* 0x000ea4000800007f */
[----:B--2---:R-:W-:Y:S05]  /*6ec0*/  @!P0 BRA `(.L_x_130) ;  /* 0xfffffffc00f08947 */ /* 0x004fea000383ffff */
[----:B------:R-:W-:Y:S05]  /*6ed0*/  BRA `(.L_x_142) ;  /* 0xfffffffc000c7947 */ /* 0x000fea000383ffff */
.L_x_143:
[----:B------:R-:W-:-:S00]  /*6ee0*/  BRA `(.L_x_143) ;  /* 0xfffffffc00fc7947 */ /* 0x000fc0000383ffff */
[----:B------:R-:W-:-:S00]  /*6ef0*/  NOP ;  /* 0x0000000000007918 */ /* 0x000fc00000000000 */
        /* <DEDUP_REMOVED lines=8> */
.L_x_144:


//--------------------- .nv.shared._ZN7cutlass13device_kernelINS_4gemm6kernel13GemmUniversalIN4cute5tupleIJiiiiEEENS1_10collective13CollectiveMmaINS1_37MainloopSm90TmaGmmaWarpSpecializedFP8ILi5ENS5_IJNS4_1CILi2EEESB_NSA_ILi1EEEEEENS1_35KernelTmaWarpSpecializedCooperativeEEENS5_IJNSA_ILi128EEENSA_ILi64EEENSA_ILi32EEEEEENS_12float_e4m3_tENS5_IJlSC_lEEESK_SL_NS4_8TiledMMAINS4_8MMA_AtomIJNS4_4SM904GMMA30MMA_64x64x32_F32E4M3E4M3_SS_TNILNSP_7ScaleInE1ELSR_1EEEEEENS4_6LayoutINS5_IJSB_SC_SC_EEENS5_IJSC_NSA_ILi0EEESW_EEEEENS5_IJNS4_10UnderscoreESZ_SZ_EEEEENS4_23SM90_TMA_LOAD_MULTICASTENS4_14ComposedLayoutINS4_7SwizzleILi1ELi4ELi3EEENS4_18smem_ptr_flag_bitsILi8EEENSU_INS5_IJNSA_ILi8EEESI_EEENS5_IJSI_SC_EEEEEEEvNS4_8identityES12_S1C_vS1D_EENS_8epilogue10collective6detail29Sm90TmaWarpSpecializedAdapterINS1G_15DefaultEpilogueISK_SL_SL_NS1F_6thread17LinearCombinationISK_Li1EffLNS1K_9ScaleType4KindE0ELNS_15FloatRoundStyleE2ESK_EENS1_15EpilogueDefaultEEEEEvvEEEEvNT_6ParamsE --------------------------
	.section	.nv.shared._ZN7cutlass13device_kernelINS_4gemm6kernel13GemmUniversalIN4cute5tupleIJiiiiEEENS1_10collective13CollectiveMmaINS1_37MainloopSm90TmaGmmaWarpSpecializedFP8ILi5ENS5_IJNS4_1CILi2EEESB_NSA_ILi1EEEEEENS1_35KernelTmaWarpSpecializedCooperativeEEENS5_IJNSA_ILi128EEENSA_ILi64EEENSA_ILi32EEEEEENS_12float_e4m3_tENS5_IJlSC_lEEESK_SL_NS4_8TiledMMAINS4_8MMA_AtomIJNS4_4SM904GMMA30MMA_64x64x32_F32E4M3E4M3_SS_TNILNSP_7ScaleInE1ELSR_1EEEEEENS4_6LayoutINS5_IJSB_SC_SC_EEENS5_IJSC_NSA_ILi0EEESW_EEEEENS5_IJNS4_10UnderscoreESZ_SZ_EEEEENS4_23SM90_TMA_LOAD_MULTICASTENS4_14ComposedLayoutINS4_7SwizzleILi1ELi4ELi3EEENS4_18smem_ptr_flag_bitsILi8EEENSU_INS5_IJNSA_ILi8EEESI_EEENS5_IJSI_SC_EEEEEEEvNS4_8identityES12_S1C_vS1D_EENS_8epilogue10collective6detail29Sm90TmaWarpSpecializedAdapterINS1G_15DefaultEpilogueISK_SL_SL_NS1F_6thread17LinearCombinationISK_Li1EffLNS1K_9ScaleType4KindE0ELNS_15FloatRoundStyleE2ESK_EENS1_15EpilogueDefaultEEEEEvvEEEEvNT_6ParamsE,"aw",@nobits
	.sectionflags	@""
	.align	16
	.zero		1024


//--------------------- .nv.shared.reserved.0     --------------------------
	.section	.nv.shared.reserved.0,"aw",@nobits
	.weak		__nv_reservedSMEM_offset_0_alias
	.size		__nv_reservedSMEM_offset_0_alias, 0, 0
	.other		__nv_reservedSMEM_offset_0_alias,@"STO_CUDA_RESERVED_SHARED STV_DEFAULT"
__nv_reservedSMEM_offset_0_alias:
	.zero		0


//--------------------- .nv.global                --------------------------
	.section	.nv.global,"aw",@nobits
.nv.global:
	.type		_ZN39_INTERNAL_3a31abf9_4_k_cu_2ba3cf8b_40524cute1_E,@object
	.size		_ZN39_INTERNAL_3a31abf9_4_k_cu_2ba3cf8b_40524cute1_E,(_ZN39_INTERNAL_3a31abf9_4_k_cu_2ba3cf8b_40524cuda3std3__45__cpo6cbeginE - _ZN39_INTERNAL_3a31abf9_4_k_cu_2ba3cf8b_40524cute1_E)
_ZN39_INTERNAL_3a31abf9_4_k_cu_2ba3cf8b_40524cute1_E:
	.zero		1
	.type		_ZN39_INTERNAL_3a31abf9_4_k_cu_2ba3cf8b_40524cuda3std3__45__cpo6cbeginE,@object
	.size		_ZN39_INTERNAL_3a31abf9_4_k_cu_2ba3cf8b_40524cuda3std3__45__cpo6cbeginE,(_ZN39_INTERNAL_3a31abf9_4_k_cu_2ba3cf8b_40524cuda3std3__48in_placeE - _ZN39_INTERNAL_3a31abf9_4_k_cu_2ba3cf8b_40524cuda3std3__45__cpo6cbeginE)
_ZN39_INTERNAL_3a31abf9_4_k_cu_2ba3cf8b_40524cuda3std3__45__cpo6cbeginE:
	.zero		1
	.type		_ZN39_INTERNAL_3a31abf9_4_k_cu_2ba3cf8b_40524cuda3std3__48in_placeE,@object
	.size		_ZN39_INTERNAL_3a31abf9_4_k_cu_2ba3cf8b_40524cuda3std3__48in_placeE,(_ZN39_INTERNAL_3a31abf9_4_k_cu_2ba3cf8b_40524cuda3std6ranges3__45__cpo9iter_moveE - _ZN39_INTERNAL_3a31abf9_4_k_cu_2ba3cf8b_40524cuda3std3__48in_placeE)
_ZN39_INTERNAL_3a31abf9_4_k_cu_2ba3cf8b_40524cuda3std3__48in_placeE:
	.zero		1
	.type		_ZN39_INTERNAL_3a31abf9_4_k_cu_2ba3cf8b_40524cuda3std6ranges3__45__cpo9iter_moveE,@object
	.size		_ZN39_INTERNAL_3a31abf9_4_k_cu_2ba3cf8b_40524cuda3std6ranges3__45__cpo9iter_moveE,(_ZN39_INTERNAL_3a31abf9_4_k_cu_2ba3cf8b_40524cuda3std3__45__cpo5beginE - _ZN39_INTERNAL_3a31abf9_4_k_cu_2ba3cf8b_40524cuda3std6ranges3__45__cpo9iter_moveE)
_ZN39_INTERNAL_3a31abf9_4_k_cu_2ba3cf8b_40524cuda3std6ranges3__45__cpo9iter_moveE:
	.zero		1
	.type		_ZN39_INTERNAL_3a31abf9_4_k_cu_2ba3cf8b_40524cuda3std3__45__cpo5beginE,@object
	.size		_ZN39_INTERNAL_3a31abf9_4_k_cu_2ba3cf8b_40524cuda3std3__45__cpo5beginE,(_ZN39_INTERNAL_3a31abf9_4_k_cu_2ba3cf8b_40524cuda3std3__441_GLOBAL__N__3a31abf9_4_k_cu_2ba3cf8b_40526ignoreE - _ZN39_INTERNAL_3a31abf9_4_k_cu_2ba3cf8b_40524cuda3std3__45__cpo5beginE)
_ZN39_INTERNAL_3a31abf9_4_k_cu_2ba3cf8b_40524cuda3std3__45__cpo5beginE:
	.zero		1
	.type		_ZN39_INTERNAL_3a31abf9_4_k_cu_2ba3cf8b_40524cuda3std3__441_GLOBAL__N__3a31abf9_4_k_cu_2ba3cf8b_40526ignoreE,@object
	.size		_ZN39_INTERNAL_3a31abf9_4_k_cu_2ba3cf8b_40524cuda3std3__441_GLOBAL__N__3a31abf9_4_k_cu_2ba3cf8b_40526ignoreE,(_ZN39_INTERNAL_3a31abf9_4_k_cu_2ba3cf8b_40524cute7productE - _ZN39_INTERNAL_3a31abf9_4_k_cu_2ba3cf8b_40524cuda3std3__441_GLOBAL__N__3a31abf9_4_k_cu_2ba3cf8b_40526ignoreE)
_ZN39_INTERNAL_3a31abf9_4_k_cu_2ba3cf8b_40524cuda3std3__441_GLOBAL__N__3a31abf9_4_k_cu_2ba3cf8b_40526ignoreE:
	.zero		1
	.type		_ZN39_INTERNAL_3a31abf9_4_k_cu_2ba3cf8b_40524cute7productE,@object
	.size		_ZN39_INTERNAL_3a31abf9_4_k_cu_2ba3cf8b_40524cute7productE,(_ZN39_INTERNAL_3a31abf9_4_k_cu_2ba3cf8b_40524cuda3std3__45__cpo3endE - _ZN39_INTERNAL_3a31abf9_4_k_cu_2ba3cf8b_40524cute7productE)
_ZN39_INTERNAL_3a31abf9_4_k_cu_2ba3cf8b_40524cute7productE:
	.zero		1
	.type		_ZN39_INTERNAL_3a31abf9_4_k_cu_2ba3cf8b_40524cuda3std3__45__cpo3endE,@object
	.size		_ZN39_INTERNAL_3a31abf9_4_k_cu_2ba3cf8b_40524cuda3std3__45__cpo3endE,(_ZN39_INTERNAL_3a31abf9_4_k_cu_2ba3cf8b_40524cuda3std3__419piecewise_constructE - _ZN39_INTERNAL_3a31abf9_4_k_cu_2ba3cf8b_40524cuda3std3__45__cpo3endE)
_ZN39_INTERNAL_3a31abf9_4_k_cu_2ba3cf8b_40524cuda3std3__45__cpo3endE:
	.zero		1
	.type		_ZN39_INTERNAL_3a31abf9_4_k_cu_2ba3cf8b_40524cuda3std3__419piecewise_constructE,@object
	.size		_ZN39_INTERNAL_3a31abf9_4_k_cu_2ba3cf8b_40524cuda3std3__419piecewise_constructE,(_ZN39_INTERNAL_3a31abf9_4_k_cu_2ba3cf8b_40524cuda3std3__45__cpo4cendE - _ZN39_INTERNAL_3a31abf9_4_k_cu_2ba3cf8b_40524cuda3std3__419piecewise_constructE)
_ZN39_INTERNAL_3a31abf9_4_k_cu_2ba3cf8b_40524cuda3std3__419piecewise_constructE:
	.zero		1
	.type		_ZN39_INTERNAL_3a31abf9_4_k_cu_2ba3cf8b_40524cuda3std3__45__cpo4cendE,@object
	.size		_ZN39_INTERNAL_3a31abf9_4_k_cu_2ba3cf8b_40524cuda3std3__45__cpo4cendE,(_ZN39_INTERNAL_3a31abf9_4_k_cu_2ba3cf8b_40524cuda3std6ranges3__45__cpo4swapE - _ZN39_INTERNAL_3a31abf9_4_k_cu_2ba3cf8b_40524cuda3std3__45__cpo4cendE)
_ZN39_INTERNAL_3a31abf9_4_k_cu_2ba3cf8b_40524cuda3std3__45__cpo4cendE:
	.zero		1
	.type		_ZN39_INTERNAL_3a31abf9_4_k_cu_2ba3cf8b_40524cuda3std6ranges3__45__cpo4swapE,@object
	.size		_ZN39_INTERNAL_3a31abf9_4_k_cu_2ba3cf8b_40524cuda3std6ranges3__45__cpo4swapE,(.L_7 - _ZN39_INTERNAL_3a31abf9_4_k_cu_2ba3cf8b_40524cuda3std6ranges3__45__cpo4swapE)
_ZN39_INTERNAL_3a31abf9_4_k_cu_2ba3cf8b_40524cuda3std6ranges3__45__cpo4swapE:
	.zero		1
.L_7:


//--------------------- .nv.constant0._ZN7cutlass13device_kernelINS_4gemm6kernel13GemmUniversalIN4cute5tupleIJiiiiEEENS1_10collective13CollectiveMmaINS1_37MainloopSm90TmaGmmaWarpSpecializedFP8ILi5ENS5_IJNS4_1CILi2EEESB_NSA_ILi1EEEEEENS1_35KernelTmaWarpSpecializedCooperativeEEENS5_IJNSA_ILi128EEENSA_ILi64EEENSA_ILi32EEEEEENS_12float_e4m3_tENS5_IJlSC_lEEESK_SL_NS4_8TiledMMAINS4_8MMA_AtomIJNS4_4SM904GMMA30MMA_64x64x32_F32E4M3E4M3_SS_TNILNSP_7ScaleInE1ELSR_1EEEEEENS4_6LayoutINS5_IJSB_SC_SC_EEENS5_IJSC_NSA_ILi0EEESW_EEEEENS5_IJNS4_10UnderscoreESZ_SZ_EEEEENS4_23SM90_TMA_LOAD_MULTICASTENS4_14ComposedLayoutINS4_7SwizzleILi1ELi4ELi3EEENS4_18smem_ptr_flag_bitsILi8EEENSU_INS5_IJNSA_ILi8EEESI_EEENS5_IJSI_SC_EEEEEEEvNS4_8identityES12_S1C_vS1D_EENS_8epilogue10collective6detail29Sm90TmaWarpSpecializedAdapterINS1G_15DefaultEpilogueISK_SL_SL_NS1F_6thread17LinearCombinationISK_Li1EffLNS1K_9ScaleType4KindE0ELNS_15FloatRoundStyleE2ESK_EENS1_15EpilogueDefaultEEEEEvvEEEEvNT_6ParamsE --------------------------
	.section	.nv.constant0._ZN7cutlass13device_kernelINS_4gemm6kernel13GemmUniversalIN4cute5tupleIJiiiiEEENS1_10collective13CollectiveMmaINS1_37MainloopSm90TmaGmmaWarpSpecializedFP8ILi5ENS5_IJNS4_1CILi2EEESB_NSA_ILi1EEEEEENS1_35KernelTmaWarpSpecializedCooperativeEEENS5_IJNSA_ILi128EEENSA_ILi64EEENSA_ILi32EEEEEENS_12float_e4m3_tENS5_IJlSC_lEEESK_SL_NS4_8TiledMMAINS4_8MMA_AtomIJNS4_4SM904GMMA30MMA_64x64x32_F32E4M3E4M3_SS_TNILNSP_7ScaleInE1ELSR_1EEEEEENS4_6LayoutINS5_IJSB_SC_SC_EEENS5_IJSC_NSA_ILi0EEESW_EEEEENS5_IJNS4_10UnderscoreESZ_SZ_EEEEENS4_23SM90_TMA_LOAD_MULTICASTENS4_14ComposedLayoutINS4_7SwizzleILi1ELi4ELi3EEENS4_18smem_ptr_flag_bitsILi8EEENSU_INS5_IJNSA_ILi8EEESI_EEENS5_IJSI_SC_EEEEEEEvNS4_8identityES12_S1C_vS1D_EENS_8epilogue10collective6detail29Sm90TmaWarpSpecializedAdapterINS1G_15DefaultEpilogueISK_SL_SL_NS1F_6thread17LinearCombinationISK_Li1EffLNS1K_9ScaleType4KindE0ELNS_15FloatRoundStyleE2ESK_EENS1_15EpilogueDefaultEEEEEvvEEEEvNT_6ParamsE,"a",@progbits
	.sectionflags	@""
	.align	4
.nv.constant0._ZN7cutlass13device_kernelINS_4gemm6kernel13GemmUniversalIN4cute5tupleIJiiiiEEENS1_10collective13CollectiveMmaINS1_37MainloopSm90TmaGmmaWarpSpecializedFP8ILi5ENS5_IJNS4_1CILi2EEESB_NSA_ILi1EEEEEENS1_35KernelTmaWarpSpecializedCooperativeEEENS5_IJNSA_ILi128EEENSA_ILi64EEENSA_ILi32EEEEEENS_12float_e4m3_tENS5_IJlSC_lEEESK_SL_NS4_8TiledMMAINS4_8MMA_AtomIJNS4_4SM904GMMA30MMA_64x64x32_F32E4M3E4M3_SS_TNILNSP_7ScaleInE1ELSR_1EEEEEENS4_6LayoutINS5_IJSB_SC_SC_EEENS5_IJSC_NSA_ILi0EEESW_EEEEENS5_IJNS4_10UnderscoreESZ_SZ_EEEEENS4_23SM90_TMA_LOAD_MULTICASTENS4_14ComposedLayoutINS4_7SwizzleILi1ELi4ELi3EEENS4_18smem_ptr_flag_bitsILi8EEENSU_INS5_IJNSA_ILi8EEESI_EEENS5_IJSI_SC_EEEEEEEvNS4_8identityES12_S1C_vS1D_EENS_8epilogue10collective6detail29Sm90TmaWarpSpecializedAdapterINS1G_15DefaultEpilogueISK_SL_SL_NS1F_6thread17LinearCombinationISK_Li1EffLNS1K_9ScaleType4KindE0ELNS_15FloatRoundStyleE2ESK_EENS1_15EpilogueDefaultEEEEEvvEEEEvNT_6ParamsE:
	.zero		1664


//--------------------- SYMBOLS --------------------------

	.type		.nv.reservedSmem.offset0,@object
	.size		.nv.reservedSmem.offset0,0x4
